//
// Generated by NVIDIA NVVM Compiler
//
// Compiler Build ID: CL-36424714
// Cuda compilation tools, release 13.0, V13.0.88
// Based on NVVM 20.0.0
//

.version 9.0
.target sm_100
.address_size 64

	// .globl	_Z14init_side_infoPjS_Ph
.extern .func  (.param .b32 func_retval0) vprintf
(
	.param .b64 vprintf_param_0,
	.param .b64 vprintf_param_1
)
;
.extern .func __assertfail
(
	.param .b64 __assertfail_param_0,
	.param .b64 __assertfail_param_1,
	.param .b32 __assertfail_param_2,
	.param .b64 __assertfail_param_3,
	.param .b64 __assertfail_param_4
)
;
.global .align 1 .b8 __unnamed_1[69] = {118, 111, 105, 100, 32, 105, 110, 105, 116, 95, 115, 105, 100, 101, 95, 105, 110, 102, 111, 40, 117, 110, 115, 105, 103, 110, 101, 100, 32, 105, 110, 116, 32, 42, 44, 32, 117, 110, 115, 105, 103, 110, 101, 100, 32, 105, 110, 116, 32, 42, 44, 32, 117, 110, 115, 105, 103, 110, 101, 100, 32, 99, 104, 97, 114, 32, 42, 41};
.global .align 1 .b8 $str[34] = {111, 102, 102, 115, 101, 116, 32, 42, 32, 115, 105, 122, 101, 111, 102, 40, 105, 110, 116, 41, 32, 60, 32, 67, 72, 85, 78, 75, 95, 83, 73, 90, 69};
.global .align 1 .b8 $str$1[27] = {47, 116, 109, 112, 47, 115, 97, 115, 115, 95, 99, 117, 95, 55, 55, 99, 121, 98, 115, 52, 112, 47, 107, 46, 99, 117};
.global .align 1 .b8 $str$5[6] = {102, 97, 108, 115, 101};
.global .align 1 .b8 $str$7[50] = {10, 69, 82, 82, 79, 82, 58, 32, 67, 72, 85, 78, 75, 95, 83, 73, 90, 69, 32, 37, 100, 32, 100, 111, 101, 115, 110, 39, 116, 32, 119, 111, 114, 107, 32, 119, 105, 116, 104, 32, 104, 97, 115, 104, 32, 37, 120, 10, 10};

.visible .entry _Z14init_side_infoPjS_Ph(
	.param .u64 .ptr .align 1 _Z14init_side_infoPjS_Ph_param_0,
	.param .u64 .ptr .align 1 _Z14init_side_infoPjS_Ph_param_1,
	.param .u64 .ptr .align 1 _Z14init_side_infoPjS_Ph_param_2
)
{
	.local .align 8 .b8 	__local_depot0[8];
	.reg .b64 	%SP;
	.reg .b64 	%SPL;
	.reg .pred 	%p<76>;
	.reg .b32 	%r<176>;
	.reg .b64 	%rd<158>;

	mov.u64 	%SPL, __local_depot0;
	cvta.local.u64 	%SP, %SPL;
	ld.param.u64 	%rd17, [_Z14init_side_infoPjS_Ph_param_0];
	ld.param.u64 	%rd18, [_Z14init_side_infoPjS_Ph_param_1];
	ld.param.u64 	%rd19, [_Z14init_side_infoPjS_Ph_param_2];
	cvta.to.global.u64 	%rd1, %rd19;
	cvta.to.global.u64 	%rd2, %rd18;
	cvta.to.global.u64 	%rd3, %rd17;
	mov.u32 	%r1, %tid.x;
	setp.ne.s32 	%p1, %r1, 0;
	@%p1 bra 	$L__BB0_16;
	// begin inline asm
	mov.u32 %r36, %smid;

	// end inline asm
	and.b32  	%r37, %r36, 1073741568;
	setp.eq.s32 	%p3, %r37, 0;
	@%p3 bra 	$L__BB0_3;
	mov.u64 	%rd20, $str;
	cvta.global.u64 	%rd21, %rd20;
	mov.u64 	%rd22, $str$1;
	cvta.global.u64 	%rd23, %rd22;
	mov.u64 	%rd24, __unnamed_1;
	cvta.global.u64 	%rd25, %rd24;
	{ // callseq 0, 0
	.param .b64 param0;
	st.param.b64 	[param0], %rd21;
	.param .b64 param1;
	st.param.b64 	[param1], %rd23;
	.param .b32 param2;
	st.param.b32 	[param2], 284;
	.param .b64 param3;
	st.param.b64 	[param3], %rd25;
	.param .b64 param4;
	st.param.b64 	[param4], 1;
	call.uni 
	__assertfail, 
	(
	param0, 
	param1, 
	param2, 
	param3, 
	param4
	);
	} // callseq 0
$L__BB0_3:
	add.s32 	%r39, %r36, 4;
	shr.s32 	%r40, %r39, 31;
	shr.u32 	%r41, %r40, 28;
	add.s32 	%r42, %r39, %r41;
	and.b32  	%r43, %r42, 268435440;
	sub.s32 	%r44, %r39, %r43;
	mad.lo.s32 	%r38, %r44, 2000, 100;
	// begin inline asm
	nanosleep.u32 %r38;
	// end inline asm
	shl.b32 	%r45, %r36, 2;
	mul.wide.s32 	%rd28, %r45, 4;
	add.s64 	%rd29, %rd3, %rd28;
	atom.global.exch.b32 	%r46, [%rd29], 0;
	// begin inline asm
	mov.u64 	%rd26, %clock64;
	// end inline asm
	atom.global.inc.u32 	%r47, [%rd29], 99999999;
	setp.gt.s32 	%p4, %r47, 250;
	selp.b64 	%rd30, 4, 0, %p4;
	add.s64 	%rd31, %rd29, %rd30;
	atom.global.inc.u32 	%r48, [%rd31], 99999999;
	setp.gt.s32 	%p5, %r48, 250;
	selp.b64 	%rd32, 4, 0, %p5;
	add.s64 	%rd33, %rd31, %rd32;
	atom.global.inc.u32 	%r49, [%rd33], 99999999;
	setp.gt.s32 	%p6, %r49, 250;
	selp.b64 	%rd34, 4, 0, %p6;
	add.s64 	%rd35, %rd33, %rd34;
	atom.global.inc.u32 	%r50, [%rd35], 99999999;
	setp.gt.s32 	%p7, %r50, 250;
	selp.b64 	%rd36, 4, 0, %p7;
	add.s64 	%rd37, %rd35, %rd36;
	atom.global.inc.u32 	%r51, [%rd37], 99999999;
	setp.gt.s32 	%p8, %r51, 250;
	selp.b64 	%rd38, 4, 0, %p8;
	add.s64 	%rd39, %rd37, %rd38;
	atom.global.inc.u32 	%r52, [%rd39], 99999999;
	setp.gt.s32 	%p9, %r52, 250;
	selp.b64 	%rd40, 4, 0, %p9;
	add.s64 	%rd41, %rd39, %rd40;
	atom.global.inc.u32 	%r53, [%rd41], 99999999;
	setp.gt.s32 	%p10, %r53, 250;
	selp.b64 	%rd42, 4, 0, %p10;
	add.s64 	%rd43, %rd41, %rd42;
	atom.global.inc.u32 	%r54, [%rd43], 99999999;
	setp.gt.s32 	%p11, %r54, 250;
	selp.b64 	%rd44, 4, 0, %p11;
	add.s64 	%rd45, %rd43, %rd44;
	atom.global.inc.u32 	%r55, [%rd45], 99999999;
	setp.gt.s32 	%p12, %r55, 250;
	selp.b64 	%rd46, 4, 0, %p12;
	add.s64 	%rd47, %rd45, %rd46;
	atom.global.inc.u32 	%r56, [%rd47], 99999999;
	setp.gt.s32 	%p13, %r56, 250;
	selp.b64 	%rd48, 4, 0, %p13;
	add.s64 	%rd49, %rd47, %rd48;
	atom.global.inc.u32 	%r57, [%rd49], 99999999;
	setp.gt.s32 	%p14, %r57, 250;
	selp.b64 	%rd50, 4, 0, %p14;
	add.s64 	%rd51, %rd49, %rd50;
	atom.global.inc.u32 	%r58, [%rd51], 99999999;
	setp.gt.s32 	%p15, %r58, 250;
	selp.b64 	%rd52, 4, 0, %p15;
	add.s64 	%rd53, %rd51, %rd52;
	atom.global.inc.u32 	%r59, [%rd53], 99999999;
	setp.gt.s32 	%p16, %r59, 250;
	selp.b64 	%rd54, 4, 0, %p16;
	add.s64 	%rd55, %rd53, %rd54;
	atom.global.inc.u32 	%r60, [%rd55], 99999999;
	setp.gt.s32 	%p17, %r60, 250;
	selp.b64 	%rd56, 4, 0, %p17;
	add.s64 	%rd57, %rd55, %rd56;
	atom.global.inc.u32 	%r61, [%rd57], 99999999;
	setp.gt.s32 	%p18, %r61, 250;
	selp.b64 	%rd58, 4, 0, %p18;
	add.s64 	%rd59, %rd57, %rd58;
	atom.global.inc.u32 	%r62, [%rd59], 99999999;
	setp.gt.s32 	%p19, %r62, 250;
	selp.b64 	%rd60, 4, 0, %p19;
	add.s64 	%rd61, %rd59, %rd60;
	atom.global.inc.u32 	%r63, [%rd61], 99999999;
	setp.gt.s32 	%p20, %r63, 250;
	selp.b64 	%rd62, 4, 0, %p20;
	add.s64 	%rd63, %rd61, %rd62;
	atom.global.inc.u32 	%r64, [%rd63], 99999999;
	setp.gt.s32 	%p21, %r64, 250;
	selp.b64 	%rd64, 4, 0, %p21;
	add.s64 	%rd65, %rd63, %rd64;
	atom.global.inc.u32 	%r65, [%rd65], 99999999;
	setp.gt.s32 	%p22, %r65, 250;
	selp.b64 	%rd66, 4, 0, %p22;
	add.s64 	%rd67, %rd65, %rd66;
	atom.global.inc.u32 	%r66, [%rd67], 99999999;
	setp.gt.s32 	%p23, %r66, 250;
	selp.b64 	%rd68, 4, 0, %p23;
	add.s64 	%rd69, %rd67, %rd68;
	atom.global.inc.u32 	%r67, [%rd69], 99999999;
	setp.gt.s32 	%p24, %r67, 250;
	selp.b64 	%rd70, 4, 0, %p24;
	add.s64 	%rd71, %rd69, %rd70;
	atom.global.inc.u32 	%r68, [%rd71], 99999999;
	setp.gt.s32 	%p25, %r68, 250;
	selp.b64 	%rd72, 4, 0, %p25;
	add.s64 	%rd73, %rd71, %rd72;
	atom.global.inc.u32 	%r69, [%rd73], 99999999;
	setp.gt.s32 	%p26, %r69, 250;
	selp.b64 	%rd74, 4, 0, %p26;
	add.s64 	%rd75, %rd73, %rd74;
	atom.global.inc.u32 	%r70, [%rd75], 99999999;
	setp.gt.s32 	%p27, %r70, 250;
	selp.b64 	%rd76, 4, 0, %p27;
	add.s64 	%rd77, %rd75, %rd76;
	atom.global.inc.u32 	%r71, [%rd77], 99999999;
	setp.gt.s32 	%p28, %r71, 250;
	// begin inline asm
	mov.u64 	%rd27, %clock64;
	// end inline asm
	cvt.u32.u64 	%r72, %rd26;
	cvt.u32.u64 	%r73, %rd27;
	sub.s32 	%r74, %r73, %r72;
	selp.b64 	%rd78, 4, 0, %p28;
	add.s64 	%rd79, %rd77, %rd78;
	st.global.u32 	[%rd79], %r46;
	mul.wide.s32 	%rd80, %r36, 4;
	add.s64 	%rd4, %rd2, %rd80;
	st.global.u32 	[%rd4], %r74;
	atom.global.add.u32 	%r75, [%rd2+804], %r74;
	mov.u32 	%r3, %nctaid.x;
	add.s32 	%r76, %r3, -1;
	atom.global.inc.u32 	%r77, [%rd2+800], %r76;
	setp.ne.s32 	%p29, %r77, %r76;
	@%p29 bra 	$L__BB0_18;
	ld.global.u32 	%r80, [%rd2+804];
	div.u32 	%r4, %r80, %r3;
	ld.global.u32 	%r81, [%rd2];
	setp.le.u32 	%p30, %r81, %r4;
	selp.u32 	%r5, 1, 0, %p30;
	setp.gt.u32 	%p31, %r81, %r4;
	selp.u32 	%r6, 1, 0, %p31;
	and.b32  	%r7, %r3, 3;
	setp.lt.u32 	%p32, %r3, 4;
	mov.b32 	%r166, 0;
	mov.u32 	%r165, %r166;
	mov.u32 	%r164, %r166;
	@%p32 bra 	$L__BB0_7;
	and.b32  	%r166, %r3, 2147483644;
	and.b32  	%r83, %r3, -4;
	neg.s32 	%r161, %r83;
	add.s64 	%rd155, %rd2, 8;
	add.s64 	%rd154, %rd1, 3;
	mov.b32 	%r165, 0;
	mov.u32 	%r164, %r165;
$L__BB0_6:
	ld.global.u32 	%r84, [%rd155+-8];
	setp.gt.s32 	%p33, %r84, %r4;
	selp.b32 	%r85, %r5, %r6, %p33;
	setp.eq.s32 	%p34, %r85, 0;
	xor.b32  	%r86, %r85, 1;
	add.s32 	%r87, %r164, %r86;
	add.s32 	%r88, %r165, %r85;
	selp.b32 	%r89, %r164, %r165, %p34;
	shl.b32 	%r90, %r89, 1;
	or.b32  	%r91, %r90, %r85;
	st.global.u32 	[%rd155+-8], %r91;
	st.global.u8 	[%rd154+-3], %r91;
	ld.global.u32 	%r92, [%rd155+-4];
	setp.gt.s32 	%p35, %r92, %r4;
	selp.b32 	%r93, %r5, %r6, %p35;
	setp.eq.s32 	%p36, %r93, 0;
	xor.b32  	%r94, %r93, 1;
	add.s32 	%r95, %r87, %r94;
	add.s32 	%r96, %r88, %r93;
	selp.b32 	%r97, %r87, %r88, %p36;
	shl.b32 	%r98, %r97, 1;
	or.b32  	%r99, %r98, %r93;
	st.global.u32 	[%rd155+-4], %r99;
	st.global.u8 	[%rd154+-2], %r99;
	ld.global.u32 	%r100, [%rd155];
	setp.gt.s32 	%p37, %r100, %r4;
	selp.b32 	%r101, %r5, %r6, %p37;
	setp.eq.s32 	%p38, %r101, 0;
	xor.b32  	%r102, %r101, 1;
	add.s32 	%r103, %r95, %r102;
	add.s32 	%r104, %r96, %r101;
	selp.b32 	%r105, %r95, %r96, %p38;
	shl.b32 	%r106, %r105, 1;
	or.b32  	%r107, %r106, %r101;
	st.global.u32 	[%rd155], %r107;
	st.global.u8 	[%rd154+-1], %r107;
	ld.global.u32 	%r108, [%rd155+4];
	setp.gt.s32 	%p39, %r108, %r4;
	selp.b32 	%r109, %r5, %r6, %p39;
	setp.eq.s32 	%p40, %r109, 0;
	xor.b32  	%r110, %r109, 1;
	add.s32 	%r164, %r103, %r110;
	add.s32 	%r165, %r104, %r109;
	selp.b32 	%r111, %r103, %r104, %p40;
	shl.b32 	%r112, %r111, 1;
	or.b32  	%r113, %r112, %r109;
	st.global.u32 	[%rd155+4], %r113;
	st.global.u8 	[%rd154], %r113;
	add.s32 	%r161, %r161, 4;
	add.s64 	%rd155, %rd155, 16;
	add.s64 	%rd154, %rd154, 4;
	setp.ne.s32 	%p41, %r161, 0;
	@%p41 bra 	$L__BB0_6;
$L__BB0_7:
	setp.eq.s32 	%p42, %r7, 0;
	@%p42 bra 	$L__BB0_10;
	cvt.u64.u32 	%rd81, %r166;
	add.s64 	%rd157, %rd1, %rd81;
	mul.wide.u32 	%rd82, %r166, 4;
	add.s64 	%rd156, %rd2, %rd82;
	neg.s32 	%r169, %r7;
	mov.u32 	%r170, %r165;
	mov.u32 	%r171, %r164;
$L__BB0_9:
	.pragma "nounroll";
	ld.global.u32 	%r114, [%rd156];
	setp.gt.s32 	%p43, %r114, %r4;
	selp.b32 	%r115, %r5, %r6, %p43;
	setp.eq.s32 	%p44, %r115, 0;
	xor.b32  	%r116, %r115, 1;
	add.s32 	%r164, %r171, %r116;
	add.s32 	%r165, %r170, %r115;
	selp.b32 	%r117, %r171, %r170, %p44;
	shl.b32 	%r118, %r117, 1;
	or.b32  	%r119, %r118, %r115;
	st.global.u32 	[%rd156], %r119;
	st.global.u8 	[%rd157], %r119;
	add.s64 	%rd157, %rd157, 1;
	add.s64 	%rd156, %rd156, 4;
	add.s32 	%r169, %r169, 1;
	setp.ne.s32 	%p45, %r169, 0;
	mov.u32 	%r170, %r165;
	mov.u32 	%r171, %r164;
	@%p45 bra 	$L__BB0_9;
$L__BB0_10:
	st.global.u32 	[%rd2+804], %r4;
	st.global.u32 	[%rd2+812], %r164;
	st.global.u32 	[%rd2+816], %r165;
	min.s32 	%r120, %r164, %r165;
	st.global.u32 	[%rd2+820], %r120;
	and.b64  	%rd83, %rd17, 2097151;
	setp.eq.s64 	%p46, %rd83, 0;
	@%p46 bra 	$L__BB0_12;
	mov.u64 	%rd84, $str$5;
	cvta.global.u64 	%rd85, %rd84;
	mov.u64 	%rd86, $str$1;
	cvta.global.u64 	%rd87, %rd86;
	mov.u64 	%rd88, __unnamed_1;
	cvta.global.u64 	%rd89, %rd88;
	{ // callseq 1, 0
	.param .b64 param0;
	st.param.b64 	[param0], %rd85;
	.param .b64 param1;
	st.param.b64 	[param1], %rd87;
	.param .b32 param2;
	st.param.b32 	[param2], 323;
	.param .b64 param3;
	st.param.b64 	[param3], %rd89;
	.param .b64 param4;
	st.param.b64 	[param4], 1;
	call.uni 
	__assertfail, 
	(
	param0, 
	param1, 
	param2, 
	param3, 
	param4
	);
	} // callseq 1
	bra.uni 	$L__BB0_18;
$L__BB0_12:
	ld.global.u32 	%r123, [%rd4];
	and.b32  	%r30, %r123, 1;
	mov.b32 	%r175, 0;
	mov.b32 	%r174, 4;
$L__BB0_13:
	mov.b32 	%r124, 1;
	shl.b32 	%r125, %r124, %r174;
	cvt.u64.u32 	%rd92, %r125;
	add.s64 	%rd93, %rd3, %rd92;
	atom.global.exch.b32 	%r126, [%rd93], 0;
	// begin inline asm
	mov.u64 	%rd90, %clock64;
	// end inline asm
	atom.global.inc.u32 	%r127, [%rd93], 99999999;
	setp.gt.s32 	%p47, %r127, 250;
	selp.b64 	%rd94, 4, 0, %p47;
	add.s64 	%rd95, %rd93, %rd94;
	atom.global.inc.u32 	%r128, [%rd95], 99999999;
	setp.gt.s32 	%p48, %r128, 250;
	selp.b64 	%rd96, 4, 0, %p48;
	add.s64 	%rd97, %rd95, %rd96;
	atom.global.inc.u32 	%r129, [%rd97], 99999999;
	setp.gt.s32 	%p49, %r129, 250;
	selp.b64 	%rd98, 4, 0, %p49;
	add.s64 	%rd99, %rd97, %rd98;
	atom.global.inc.u32 	%r130, [%rd99], 99999999;
	setp.gt.s32 	%p50, %r130, 250;
	selp.b64 	%rd100, 4, 0, %p50;
	add.s64 	%rd101, %rd99, %rd100;
	atom.global.inc.u32 	%r131, [%rd101], 99999999;
	setp.gt.s32 	%p51, %r131, 250;
	selp.b64 	%rd102, 4, 0, %p51;
	add.s64 	%rd103, %rd101, %rd102;
	atom.global.inc.u32 	%r132, [%rd103], 99999999;
	setp.gt.s32 	%p52, %r132, 250;
	selp.b64 	%rd104, 4, 0, %p52;
	add.s64 	%rd105, %rd103, %rd104;
	atom.global.inc.u32 	%r133, [%rd105], 99999999;
	setp.gt.s32 	%p53, %r133, 250;
	selp.b64 	%rd106, 4, 0, %p53;
	add.s64 	%rd107, %rd105, %rd106;
	atom.global.inc.u32 	%r134, [%rd107], 99999999;
	setp.gt.s32 	%p54, %r134, 250;
	selp.b64 	%rd108, 4, 0, %p54;
	add.s64 	%rd109, %rd107, %rd108;
	atom.global.inc.u32 	%r135, [%rd109], 99999999;
	setp.gt.s32 	%p55, %r135, 250;
	selp.b64 	%rd110, 4, 0, %p55;
	add.s64 	%rd111, %rd109, %rd110;
	atom.global.inc.u32 	%r136, [%rd111], 99999999;
	setp.gt.s32 	%p56, %r136, 250;
	selp.b64 	%rd112, 4, 0, %p56;
	add.s64 	%rd113, %rd111, %rd112;
	atom.global.inc.u32 	%r137, [%rd113], 99999999;
	setp.gt.s32 	%p57, %r137, 250;
	selp.b64 	%rd114, 4, 0, %p57;
	add.s64 	%rd115, %rd113, %rd114;
	atom.global.inc.u32 	%r138, [%rd115], 99999999;
	setp.gt.s32 	%p58, %r138, 250;
	selp.b64 	%rd116, 4, 0, %p58;
	add.s64 	%rd117, %rd115, %rd116;
	atom.global.inc.u32 	%r139, [%rd117], 99999999;
	setp.gt.s32 	%p59, %r139, 250;
	selp.b64 	%rd118, 4, 0, %p59;
	add.s64 	%rd119, %rd117, %rd118;
	atom.global.inc.u32 	%r140, [%rd119], 99999999;
	setp.gt.s32 	%p60, %r140, 250;
	selp.b64 	%rd120, 4, 0, %p60;
	add.s64 	%rd121, %rd119, %rd120;
	atom.global.inc.u32 	%r141, [%rd121], 99999999;
	setp.gt.s32 	%p61, %r141, 250;
	selp.b64 	%rd122, 4, 0, %p61;
	add.s64 	%rd123, %rd121, %rd122;
	atom.global.inc.u32 	%r142, [%rd123], 99999999;
	setp.gt.s32 	%p62, %r142, 250;
	selp.b64 	%rd124, 4, 0, %p62;
	add.s64 	%rd125, %rd123, %rd124;
	atom.global.inc.u32 	%r143, [%rd125], 99999999;
	setp.gt.s32 	%p63, %r143, 250;
	selp.b64 	%rd126, 4, 0, %p63;
	add.s64 	%rd127, %rd125, %rd126;
	atom.global.inc.u32 	%r144, [%rd127], 99999999;
	setp.gt.s32 	%p64, %r144, 250;
	selp.b64 	%rd128, 4, 0, %p64;
	add.s64 	%rd129, %rd127, %rd128;
	atom.global.inc.u32 	%r145, [%rd129], 99999999;
	setp.gt.s32 	%p65, %r145, 250;
	selp.b64 	%rd130, 4, 0, %p65;
	add.s64 	%rd131, %rd129, %rd130;
	atom.global.inc.u32 	%r146, [%rd131], 99999999;
	setp.gt.s32 	%p66, %r146, 250;
	selp.b64 	%rd132, 4, 0, %p66;
	add.s64 	%rd133, %rd131, %rd132;
	atom.global.inc.u32 	%r147, [%rd133], 99999999;
	setp.gt.s32 	%p67, %r147, 250;
	selp.b64 	%rd134, 4, 0, %p67;
	add.s64 	%rd135, %rd133, %rd134;
	atom.global.inc.u32 	%r148, [%rd135], 99999999;
	setp.gt.s32 	%p68, %r148, 250;
	selp.b64 	%rd136, 4, 0, %p68;
	add.s64 	%rd137, %rd135, %rd136;
	atom.global.inc.u32 	%r149, [%rd137], 99999999;
	setp.gt.s32 	%p69, %r149, 250;
	selp.b64 	%rd138, 4, 0, %p69;
	add.s64 	%rd139, %rd137, %rd138;
	atom.global.inc.u32 	%r150, [%rd139], 99999999;
	setp.gt.s32 	%p70, %r150, 250;
	selp.b64 	%rd140, 4, 0, %p70;
	add.s64 	%rd141, %rd139, %rd140;
	atom.global.inc.u32 	%r151, [%rd141], 99999999;
	setp.gt.s32 	%p71, %r151, 250;
	// begin inline asm
	mov.u64 	%rd91, %clock64;
	// end inline asm
	cvt.u32.u64 	%r152, %rd90;
	cvt.u32.u64 	%r153, %rd91;
	sub.s32 	%r154, %r153, %r152;
	selp.b64 	%rd142, 4, 0, %p71;
	add.s64 	%rd143, %rd141, %rd142;
	st.global.u32 	[%rd143], %r126;
	setp.lt.s32 	%p72, %r4, %r154;
	selp.b32 	%r155, %r5, %r6, %p72;
	setp.eq.s32 	%p73, %r155, %r30;
	selp.b32 	%r156, 0, %r125, %p73;
	or.b32  	%r175, %r156, %r175;
	add.s32 	%r174, %r174, 1;
	setp.ne.s32 	%p74, %r174, 21;
	@%p74 bra 	$L__BB0_13;
	st.global.u32 	[%rd2+808], %r175;
	and.b32  	%r157, %r175, 8190;
	setp.eq.s32 	%p75, %r157, 4096;
	@%p75 bra 	$L__BB0_18;
	add.u64 	%rd144, %SP, 0;
	add.u64 	%rd145, %SPL, 0;
	mov.b32 	%r158, 4096;
	st.local.v2.u32 	[%rd145], {%r158, %r175};
	mov.u64 	%rd146, $str$7;
	cvta.global.u64 	%rd147, %rd146;
	{ // callseq 2, 0
	.param .b64 param0;
	st.param.b64 	[param0], %rd147;
	.param .b64 param1;
	st.param.b64 	[param1], %rd144;
	.param .b32 retval0;
	call.uni (retval0), 
	vprintf, 
	(
	param0, 
	param1
	);
	ld.param.b32 	%r159, [retval0];
	} // callseq 2
	mov.u64 	%rd148, $str$5;
	cvta.global.u64 	%rd149, %rd148;
	mov.u64 	%rd150, $str$1;
	cvta.global.u64 	%rd151, %rd150;
	mov.u64 	%rd152, __unnamed_1;
	cvta.global.u64 	%rd153, %rd152;
	{ // callseq 3, 0
	.param .b64 param0;
	st.param.b64 	[param0], %rd149;
	.param .b64 param1;
	st.param.b64 	[param1], %rd151;
	.param .b32 param2;
	st.param.b32 	[param2], 343;
	.param .b64 param3;
	st.param.b64 	[param3], %rd153;
	.param .b64 param4;
	st.param.b64 	[param4], 1;
	call.uni 
	__assertfail, 
	(
	param0, 
	param1, 
	param2, 
	param3, 
	param4
	);
	} // callseq 3
	bra.uni 	$L__BB0_18;
$L__BB0_16:
	setp.lt.u32 	%p2, %r1, 32;
	@%p2 bra 	$L__BB0_18;
	mov.b32 	%r35, 10000;
	// begin inline asm
	nanosleep.u32 %r35;
	// end inline asm
$L__BB0_18:
	ret;

}
	// .globl	_Z17test_page_latencyPjS_Phi
.visible .entry _Z17test_page_latencyPjS_Phi(
	.param .u64 .ptr .align 1 _Z17test_page_latencyPjS_Phi_param_0,
	.param .u64 .ptr .align 1 _Z17test_page_latencyPjS_Phi_param_1,
	.param .u64 .ptr .align 1 _Z17test_page_latencyPjS_Phi_param_2,
	.param .u32 _Z17test_page_latencyPjS_Phi_param_3
)
{
	.reg .pred 	%p<30>;
	.reg .b32 	%r<42>;
	.reg .b64 	%rd<91>;

	ld.param.u64 	%rd7, [_Z17test_page_latencyPjS_Phi_param_0];
	ld.param.u64 	%rd8, [_Z17test_page_latencyPjS_Phi_param_1];
	ld.param.u64 	%rd9, [_Z17test_page_latencyPjS_Phi_param_2];
	ld.param.u32 	%r6, [_Z17test_page_latencyPjS_Phi_param_3];
	mov.u32 	%r7, %tid.x;
	setp.ne.s32 	%p1, %r7, 0;
	@%p1 bra 	$L__BB1_4;
	cvta.to.global.u64 	%rd10, %rd8;
	// begin inline asm
	mov.u32 %r8, %smid;

	// end inline asm
	mul.wide.s32 	%rd11, %r8, 4;
	add.s64 	%rd12, %rd10, %rd11;
	ld.global.u32 	%r9, [%rd12];
	and.b32  	%r1, %r9, 1;
	ld.global.u32 	%r2, [%rd10+804];
	setp.lt.s32 	%p2, %r6, 1;
	@%p2 bra 	$L__BB1_4;
	neg.s32 	%r41, %r6;
	cvta.to.global.u64 	%rd90, %rd7;
	cvta.to.global.u64 	%rd89, %rd9;
$L__BB1_3:
	atom.global.exch.b32 	%r10, [%rd90], 0;
	// begin inline asm
	mov.u64 	%rd13, %clock64;
	// end inline asm
	atom.global.inc.u32 	%r11, [%rd90], 99999999;
	setp.gt.s32 	%p3, %r11, 250;
	selp.b64 	%rd15, 4, 0, %p3;
	add.s64 	%rd16, %rd90, %rd15;
	atom.global.inc.u32 	%r12, [%rd16], 99999999;
	setp.gt.s32 	%p4, %r12, 250;
	selp.b64 	%rd17, 4, 0, %p4;
	add.s64 	%rd18, %rd15, %rd17;
	add.s64 	%rd19, %rd90, %rd18;
	atom.global.inc.u32 	%r13, [%rd19], 99999999;
	setp.gt.s32 	%p5, %r13, 250;
	selp.b64 	%rd20, 4, 0, %p5;
	add.s64 	%rd21, %rd18, %rd20;
	add.s64 	%rd22, %rd90, %rd21;
	atom.global.inc.u32 	%r14, [%rd22], 99999999;
	setp.gt.s32 	%p6, %r14, 250;
	selp.b64 	%rd23, 4, 0, %p6;
	add.s64 	%rd24, %rd21, %rd23;
	add.s64 	%rd25, %rd90, %rd24;
	atom.global.inc.u32 	%r15, [%rd25], 99999999;
	setp.gt.s32 	%p7, %r15, 250;
	selp.b64 	%rd26, 4, 0, %p7;
	add.s64 	%rd27, %rd24, %rd26;
	add.s64 	%rd28, %rd90, %rd27;
	atom.global.inc.u32 	%r16, [%rd28], 99999999;
	setp.gt.s32 	%p8, %r16, 250;
	selp.b64 	%rd29, 4, 0, %p8;
	add.s64 	%rd30, %rd27, %rd29;
	add.s64 	%rd31, %rd90, %rd30;
	atom.global.inc.u32 	%r17, [%rd31], 99999999;
	setp.gt.s32 	%p9, %r17, 250;
	selp.b64 	%rd32, 4, 0, %p9;
	add.s64 	%rd33, %rd30, %rd32;
	add.s64 	%rd34, %rd90, %rd33;
	atom.global.inc.u32 	%r18, [%rd34], 99999999;
	setp.gt.s32 	%p10, %r18, 250;
	selp.b64 	%rd35, 4, 0, %p10;
	add.s64 	%rd36, %rd33, %rd35;
	add.s64 	%rd37, %rd90, %rd36;
	atom.global.inc.u32 	%r19, [%rd37], 99999999;
	setp.gt.s32 	%p11, %r19, 250;
	selp.b64 	%rd38, 4, 0, %p11;
	add.s64 	%rd39, %rd36, %rd38;
	add.s64 	%rd40, %rd90, %rd39;
	atom.global.inc.u32 	%r20, [%rd40], 99999999;
	setp.gt.s32 	%p12, %r20, 250;
	selp.b64 	%rd41, 4, 0, %p12;
	add.s64 	%rd42, %rd39, %rd41;
	add.s64 	%rd43, %rd90, %rd42;
	atom.global.inc.u32 	%r21, [%rd43], 99999999;
	setp.gt.s32 	%p13, %r21, 250;
	selp.b64 	%rd44, 4, 0, %p13;
	add.s64 	%rd45, %rd42, %rd44;
	add.s64 	%rd46, %rd90, %rd45;
	atom.global.inc.u32 	%r22, [%rd46], 99999999;
	setp.gt.s32 	%p14, %r22, 250;
	selp.b64 	%rd47, 4, 0, %p14;
	add.s64 	%rd48, %rd45, %rd47;
	add.s64 	%rd49, %rd90, %rd48;
	atom.global.inc.u32 	%r23, [%rd49], 99999999;
	setp.gt.s32 	%p15, %r23, 250;
	selp.b64 	%rd50, 4, 0, %p15;
	add.s64 	%rd51, %rd48, %rd50;
	add.s64 	%rd52, %rd90, %rd51;
	atom.global.inc.u32 	%r24, [%rd52], 99999999;
	setp.gt.s32 	%p16, %r24, 250;
	selp.b64 	%rd53, 4, 0, %p16;
	add.s64 	%rd54, %rd51, %rd53;
	add.s64 	%rd55, %rd90, %rd54;
	atom.global.inc.u32 	%r25, [%rd55], 99999999;
	setp.gt.s32 	%p17, %r25, 250;
	selp.b64 	%rd56, 4, 0, %p17;
	add.s64 	%rd57, %rd54, %rd56;
	add.s64 	%rd58, %rd90, %rd57;
	atom.global.inc.u32 	%r26, [%rd58], 99999999;
	setp.gt.s32 	%p18, %r26, 250;
	selp.b64 	%rd59, 4, 0, %p18;
	add.s64 	%rd60, %rd57, %rd59;
	add.s64 	%rd61, %rd90, %rd60;
	atom.global.inc.u32 	%r27, [%rd61], 99999999;
	setp.gt.s32 	%p19, %r27, 250;
	selp.b64 	%rd62, 4, 0, %p19;
	add.s64 	%rd63, %rd60, %rd62;
	add.s64 	%rd64, %rd90, %rd63;
	atom.global.inc.u32 	%r28, [%rd64], 99999999;
	setp.gt.s32 	%p20, %r28, 250;
	selp.b64 	%rd65, 4, 0, %p20;
	add.s64 	%rd66, %rd63, %rd65;
	add.s64 	%rd67, %rd90, %rd66;
	atom.global.inc.u32 	%r29, [%rd67], 99999999;
	setp.gt.s32 	%p21, %r29, 250;
	selp.b64 	%rd68, 4, 0, %p21;
	add.s64 	%rd69, %rd66, %rd68;
	add.s64 	%rd70, %rd90, %rd69;
	atom.global.inc.u32 	%r30, [%rd70], 99999999;
	setp.gt.s32 	%p22, %r30, 250;
	selp.b64 	%rd71, 4, 0, %p22;
	add.s64 	%rd72, %rd69, %rd71;
	add.s64 	%rd73, %rd90, %rd72;
	atom.global.inc.u32 	%r31, [%rd73], 99999999;
	setp.gt.s32 	%p23, %r31, 250;
	selp.b64 	%rd74, 4, 0, %p23;
	add.s64 	%rd75, %rd72, %rd74;
	add.s64 	%rd76, %rd90, %rd75;
	atom.global.inc.u32 	%r32, [%rd76], 99999999;
	setp.gt.s32 	%p24, %r32, 250;
	selp.b64 	%rd77, 4, 0, %p24;
	add.s64 	%rd78, %rd75, %rd77;
	add.s64 	%rd79, %rd90, %rd78;
	atom.global.inc.u32 	%r33, [%rd79], 99999999;
	setp.gt.s32 	%p25, %r33, 250;
	selp.b64 	%rd80, 4, 0, %p25;
	add.s64 	%rd81, %rd78, %rd80;
	add.s64 	%rd82, %rd90, %rd81;
	atom.global.inc.u32 	%r34, [%rd82], 99999999;
	setp.gt.s32 	%p26, %r34, 250;
	selp.b64 	%rd83, 4, 0, %p26;
	add.s64 	%rd84, %rd81, %rd83;
	add.s64 	%rd85, %rd90, %rd84;
	atom.global.inc.u32 	%r35, [%rd85], 99999999;
	setp.gt.s32 	%p27, %r35, 250;
	// begin inline asm
	mov.u64 	%rd14, %clock64;
	// end inline asm
	cvt.u32.u64 	%r36, %rd13;
	cvt.u32.u64 	%r37, %rd14;
	sub.s32 	%r38, %r37, %r36;
	selp.b64 	%rd86, 4, 0, %p27;
	add.s64 	%rd87, %rd84, %rd86;
	add.s64 	%rd88, %rd90, %rd87;
	st.global.u32 	[%rd88], %r10;
	setp.lt.s32 	%p28, %r2, %r38;
	selp.u32 	%r39, 1, 0, %p28;
	xor.b32  	%r40, %r1, %r39;
	st.global.u8 	[%rd89], %r40;
	add.s32 	%r41, %r41, 1;
	setp.ne.s32 	%p29, %r41, 0;
	add.s64 	%rd90, %rd90, 2097152;
	add.s64 	%rd89, %rd89, 1;
	@%p29 bra 	$L__BB1_3;
$L__BB1_4:
	ret;

}


// ===== COMPILED SASS (sm_100) =====

	.target	sm_100

	.elftype	@"ET_EXEC"


//--------------------- .note.nv.tkinfo           --------------------------
	.section	.note.nv.tkinfo,"",@"SHT_NOTE"
	.sectionflags	@"SHF_NOTE_NV_TKINFO"
	.tkinfo
        /*0018*/ 	.word	0x00000002
        /*0030*/ 	.string	""
        /*0030*/ 	.string	"ptxas"
        /*0030*/ 	.string	"Cuda compilation tools, release 13.0, V13.0.88"
        /*0030*/ 	.string	"Build cuda_13.0.r13.0/compiler.36424714_0"
        /*0030*/ 	.string	"-arch sm_100 -m 64 "



//--------------------- .note.nv.cuinfo           --------------------------
	.section	.note.nv.cuinfo,"",@"SHT_NOTE"
	.sectionflags	@"SHF_NOTE_NV_CUINFO"
        /*0018*/ 	.short	0x0002
        /*001a*/ 	.short	0x0064
        /*001c*/ 	.short	0x0082
	.zero		2


//--------------------- .nv.info                  --------------------------
	.section	.nv.info,"",@"SHT_CUDA_INFO"
	.align	4


	//----- nvinfo : EIATTR_REGCOUNT
	.align		4
        /*0000*/ 	.byte	0x04, 0x2f
        /*0002*/ 	.short	(.L_6 - .L_5)
	.align		4
.L_5:
        /*0004*/ 	.word	index@(_Z14init_side_infoPjS_Ph)
        /*0008*/ 	.word	0x00000020


	//----- nvinfo : EIATTR_FRAME_SIZE
	.align		4
.L_6:
        /*000c*/ 	.byte	0x04, 0x11
        /*000e*/ 	.short	(.L_8 - .L_7)
	.align		4
.L_7:
        /*0010*/ 	.word	index@(_Z14init_side_infoPjS_Ph)
        /*0014*/ 	.word	0x00000008


	//----- nvinfo : EIATTR_REGCOUNT
	.align		4
.L_8:
        /*0018*/ 	.byte	0x04, 0x2f
        /*001a*/ 	.short	(.L_10 - .L_9)
	.align		4
.L_9:
        /*001c*/ 	.word	index@(_Z17test_page_latencyPjS_Phi)
        /*0020*/ 	.word	0x00000012


	//----- nvinfo : EIATTR_FRAME_SIZE
	.align		4
.L_10:
        /*0024*/ 	.byte	0x04, 0x11
        /*0026*/ 	.short	(.L_12 - .L_11)
	.align		4
.L_11:
        /*0028*/ 	.word	index@(_Z17test_page_latencyPjS_Phi)
        /*002c*/ 	.word	0x00000000


	//----- nvinfo : EIATTR_MIN_STACK_SIZE
	.align		4
.L_12:
        /*0030*/ 	.byte	0x04, 0x12
        /*0032*/ 	.short	(.L_14 - .L_13)
	.align		4
.L_13:
        /*0034*/ 	.word	index@(_Z17test_page_latencyPjS_Phi)
        /*0038*/ 	.word	0x00000000


	//----- nvinfo : EIATTR_MIN_STACK_SIZE
	.align		4
.L_14:
        /*003c*/ 	.byte	0x04, 0x12
        /*003e*/ 	.short	(.L_16 - .L_15)
	.align		4
.L_15:
        /*0040*/ 	.word	index@(_Z14init_side_infoPjS_Ph)
        /*0044*/ 	.word	0x00000008
.L_16:


//--------------------- .nv.compat                --------------------------
	.section	.nv.compat,"",@"SHT_CUDA_COMPAT_INFO"
	.align	4
        /*0000*/ 	.byte	0x02, 0x09, 0x00, 0x00, 0x02, 0x02, 0x01, 0x00, 0x02, 0x05, 0x05, 0x00, 0x03, 0x07, 0x01, 0x01
        /*0010*/ 	.byte	0x02, 0x03, 0x00, 0x00, 0x02, 0x06, 0x01, 0x00, 0x04, 0x0b, 0x08, 0x00, 0x09, 0x00, 0x00, 0x00
        /*0020*/ 	.byte	0x00, 0x00, 0x00, 0x00


//--------------------- .nv.info._Z17test_page_latencyPjS_Phi --------------------------
	.section	.nv.info._Z17test_page_latencyPjS_Phi,"",@"SHT_CUDA_INFO"
	.sectionflags	@""
	.align	4


	//----- nvinfo : EIATTR_CUDA_API_VERSION
	.align		4
        /*0000*/ 	.byte	0x04, 0x37
        /*0002*/ 	.short	(.L_18 - .L_17)
.L_17:
        /*0004*/ 	.word	0x00000082


	//----- nvinfo : EIATTR_KPARAM_INFO
	.align		4
.L_18:
        /*0008*/ 	.byte	0x04, 0x17
        /*000a*/ 	.short	(.L_20 - .L_19)
.L_19:
        /*000c*/ 	.word	0x00000000
        /*0010*/ 	.short	0x0003
        /*0012*/ 	.short	0x0018
        /*0014*/ 	.byte	0x00, 0xf0, 0x11, 0x00


	//----- nvinfo : EIATTR_KPARAM_INFO
	.align		4
.L_20:
        /*0018*/ 	.byte	0x04, 0x17
        /*001a*/ 	.short	(.L_22 - .L_21)
.L_21:
        /*001c*/ 	.word	0x00000000
        /*0020*/ 	.short	0x0002
        /*0022*/ 	.short	0x0010
        /*0024*/ 	.byte	0x00, 0xf5, 0x21, 0x00


	//----- nvinfo : EIATTR_KPARAM_INFO
	.align		4
.L_22:
        /*0028*/ 	.byte	0x04, 0x17
        /*002a*/ 	.short	(.L_24 - .L_23)
.L_23:
        /*002c*/ 	.word	0x00000000
        /*0030*/ 	.short	0x0001
        /*0032*/ 	.short	0x0008
        /*0034*/ 	.byte	0x00, 0xf5, 0x21, 0x00


	//----- nvinfo : EIATTR_KPARAM_INFO
	.align		4
.L_24:
        /*0038*/ 	.byte	0x04, 0x17
        /*003a*/ 	.short	(.L_26 - .L_25)
.L_25:
        /*003c*/ 	.word	0x00000000
        /*0040*/ 	.short	0x0000
        /*0042*/ 	.short	0x0000
        /*0044*/ 	.byte	0x00, 0xf5, 0x21, 0x00


	//----- nvinfo : EIATTR_SPARSE_MMA_MASK
	.align		4
.L_26:
        /*0048*/ 	.byte	0x03, 0x50
        /*004a*/ 	.short	0x0000


	//----- nvinfo : EIATTR_MAXREG_COUNT
	.align		4
        /*004c*/ 	.byte	0x03, 0x1b
        /*004e*/ 	.short	0x00ff


	//----- nvinfo : EIATTR_MERCURY_ISA_VERSION
	.align		4
        /*0050*/ 	.byte	0x03, 0x5f
        /*0052*/ 	.short	0x0101


	//----- nvinfo : EIATTR_VRC_CTA_INIT_COUNT
	.align		4
        /*0054*/ 	.byte	0x02, 0x4a
	.zero		1
	.zero		1


	//----- nvinfo : EIATTR_EXIT_INSTR_OFFSETS
	.align		4
        /*0058*/ 	.byte	0x04, 0x1c
        /*005a*/ 	.short	(.L_28 - .L_27)


	//   ....[0]....
.L_27:
        /*005c*/ 	.word	0x00000030


	//   ....[1]....
        /*0060*/ 	.word	0x00000080


	//   ....[2]....
        /*0064*/ 	.word	0x00000d10


	//----- nvinfo : EIATTR_CBANK_PARAM_SIZE
	.align		4
.L_28:
        /*0068*/ 	.byte	0x03, 0x19
        /*006a*/ 	.short	0x001c


	//----- nvinfo : EIATTR_PARAM_CBANK
	.align		4
        /*006c*/ 	.byte	0x04, 0x0a
        /*006e*/ 	.short	(.L_30 - .L_29)
	.align		4
.L_29:
        /*0070*/ 	.word	index@(.nv.constant0._Z17test_page_latencyPjS_Phi)
        /*0074*/ 	.short	0x0380
        /*0076*/ 	.short	0x001c


	//----- nvinfo : EIATTR_SW_WAR
	.align		4
.L_30:
        /*0078*/ 	.byte	0x04, 0x36
        /*007a*/ 	.short	(.L_32 - .L_31)
.L_31:
        /*007c*/ 	.word	0x00000008
.L_32:


//--------------------- .nv.info._Z14init_side_infoPjS_Ph --------------------------
	.section	.nv.info._Z14init_side_infoPjS_Ph,"",@"SHT_CUDA_INFO"
	.sectionflags	@""
	.align	4


	//----- nvinfo : EIATTR_CUDA_API_VERSION
	.align		4
        /*0000*/ 	.byte	0x04, 0x37
        /*0002*/ 	.short	(.L_34 - .L_33)
.L_33:
        /*0004*/ 	.word	0x00000082


	//----- nvinfo : EIATTR_KPARAM_INFO
	.align		4
.L_34:
        /*0008*/ 	.byte	0x04, 0x17
        /*000a*/ 	.short	(.L_36 - .L_35)
.L_35:
        /*000c*/ 	.word	0x00000000
        /*0010*/ 	.short	0x0002
        /*0012*/ 	.short	0x0010
        /*0014*/ 	.byte	0x00, 0xf5, 0x21, 0x00


	//----- nvinfo : EIATTR_KPARAM_INFO
	.align		4
.L_36:
        /*0018*/ 	.byte	0x04, 0x17
        /*001a*/ 	.short	(.L_38 - .L_37)
.L_37:
        /*001c*/ 	.word	0x00000000
        /*0020*/ 	.short	0x0001
        /*0022*/ 	.short	0x0008
        /*0024*/ 	.byte	0x00, 0xf5, 0x21, 0x00


	//----- nvinfo : EIATTR_KPARAM_INFO
	.align		4
.L_38:
        /*0028*/ 	.byte	0x04, 0x17
        /*002a*/ 	.short	(.L_40 - .L_39)
.L_39:
        /*002c*/ 	.word	0x00000000
        /*0030*/ 	.short	0x0000
        /*0032*/ 	.short	0x0000
        /*0034*/ 	.byte	0x00, 0xf5, 0x21, 0x00


	//----- nvinfo : EIATTR_SPARSE_MMA_MASK
	.align		4
.L_40:
        /*0038*/ 	.byte	0x03, 0x50
        /*003a*/ 	.short	0x0000


	//----- nvinfo : EIATTR_MAXREG_COUNT
	.align		4
        /*003c*/ 	.byte	0x03, 0x1b
        /*003e*/ 	.short	0x00ff


	//----- nvinfo : EIATTR_EXTERNS
	.align		4
        /*0040*/ 	.byte	0x04, 0x0f
        /*0042*/ 	.short	(.L_42 - .L_41)


	//   ....[0]....
	.align		4
.L_41:
        /*0044*/ 	.word	index@(vprintf)


	//   ....[1]....
	.align		4
        /*0048*/ 	.word	index@(__assertfail)


	//----- nvinfo : EIATTR_MERCURY_ISA_VERSION
	.align		4
.L_42:
        /*004c*/ 	.byte	0x03, 0x5f
        /*004e*/ 	.short	0x0101


	//----- nvinfo : EIATTR_VRC_CTA_INIT_COUNT
	.align		4
        /*0050*/ 	.byte	0x02, 0x4a
	.zero		1
	.zero		1


	//----- nvinfo : EIATTR_SYSCALL_OFFSETS
	.align		4
        /*0054*/ 	.byte	0x04, 0x46
        /*0056*/ 	.short	(.L_44 - .L_43)


	//   ....[0]....
.L_43:
        /*0058*/ 	.word	0x000001c0


	//   ....[1]....
        /*005c*/ 	.word	0x000016e0


	//   ....[2]....
        /*0060*/ 	.word	0x00002200


	//   ....[3]....
        /*0064*/ 	.word	0x00002300


	//----- nvinfo : EIATTR_EXIT_INSTR_OFFSETS
	.align		4
.L_44:
        /*0068*/ 	.byte	0x04, 0x1c
        /*006a*/ 	.short	(.L_46 - .L_45)


	//   ....[0]....
.L_45:
        /*006c*/ 	.word	0x00000c30


	//   ....[1]....
        /*0070*/ 	.word	0x000016f0


	//   ....[2]....
        /*0074*/ 	.word	0x00002150


	//   ....[3]....
        /*0078*/ 	.word	0x00002310


	//   ....[4]....
        /*007c*/ 	.word	0x00002330


	//   ....[5]....
        /*0080*/ 	.word	0x00002350


	//----- nvinfo : EIATTR_CRS_STACK_SIZE
	.align		4
.L_46:
        /*0084*/ 	.byte	0x04, 0x1e
        /*0086*/ 	.short	(.L_48 - .L_47)
.L_47:
        /*0088*/ 	.word	0x00000000


	//----- nvinfo : EIATTR_CBANK_PARAM_SIZE
	.align		4
.L_48:
        /*008c*/ 	.byte	0x03, 0x19
        /*008e*/ 	.short	0x0018


	//----- nvinfo : EIATTR_PARAM_CBANK
	.align		4
        /*0090*/ 	.byte	0x04, 0x0a
        /*0092*/ 	.short	(.L_50 - .L_49)
	.align		4
.L_49:
        /*0094*/ 	.word	index@(.nv.constant0._Z14init_side_infoPjS_Ph)
        /*0098*/ 	.short	0x0380
        /*009a*/ 	.short	0x0018


	//----- nvinfo : EIATTR_SW_WAR
	.align		4
.L_50:
        /*009c*/ 	.byte	0x04, 0x36
        /*009e*/ 	.short	(.L_52 - .L_51)
.L_51:
        /*00a0*/ 	.word	0x00000008
.L_52:


//--------------------- .nv.callgraph             --------------------------
	.section	.nv.callgraph,"",@"SHT_CUDA_CALLGRAPH"
	.align	4
	.sectionentsize	8
	.align		4
        /*0000*/ 	.word	0x00000000
	.align		4
        /*0004*/ 	.word	0xffffffff
	.align		4
        /*0008*/ 	.word	index@(_Z14init_side_infoPjS_Ph)
	.align		4
        /*000c*/ 	.word	index@(vprintf)
	.align		4
        /*0010*/ 	.word	index@(_Z14init_side_infoPjS_Ph)
	.align		4
        /*0014*/ 	.word	index@(__assertfail)
	.align		4
        /*0018*/ 	.word	0x00000000
	.align		4
        /*001c*/ 	.word	0xfffffffe
	.align		4
        /*0020*/ 	.word	0x00000000
	.align		4
        /*0024*/ 	.word	0xfffffffd
	.align		4
        /*0028*/ 	.word	0x00000000
	.align		4
        /*002c*/ 	.word	0xfffffffc


//--------------------- .nv.constant4             --------------------------
	.section	.nv.constant4,"a",@progbits
	.align	8
	.align		8
.nv.constant4:
        /*0000*/ 	.dword	__unnamed_1
	.align		8
        /*0008*/ 	.dword	$str
	.align		8
        /*0010*/ 	.dword	$str$1
	.align		8
        /*0018*/ 	.dword	$str$5
	.align		8
        /*0020*/ 	.dword	$str$7
	.align		8
        /*0028*/ 	.dword	vprintf
	.align		8
        /*0030*/ 	.dword	__assertfail


//--------------------- .text._Z17test_page_latencyPjS_Phi --------------------------
	.section	.text._Z17test_page_latencyPjS_Phi,"ax",@progbits
	.align	128
        .global         _Z17test_page_latencyPjS_Phi
        .type           _Z17test_page_latencyPjS_Phi,@function
        .size           _Z17test_page_latencyPjS_Phi,(.L_x_15 - _Z17test_page_latencyPjS_Phi)
        .other          _Z17test_page_latencyPjS_Phi,@"STO_CUDA_ENTRY STV_DEFAULT"
_Z17test_page_latencyPjS_Phi:
.text._Z17test_page_latencyPjS_Phi:
[----:B------:R-:W-:Y:S01]  /*0000*/  LDC R1, c[0x0][0x37c] ;  /* 0x0000df00ff017b82 */ /* 0x000fe20000000800 */
[----:B------:R-:W0:Y:S02]  /*0010*/  S2R R0, SR_TID.X ;  /* 0x0000000000007919 */ /* 0x000e240000002100 */
[----:B0-----:R-:W-:-:S13]  /*0020*/  ISETP.NE.AND P0, PT, R0, RZ, PT ;  /* 0x000000ff0000720c */ /* 0x001fda0003f05270 */
[----:B------:R-:W-:Y:S05]  /*0030*/  @P0 EXIT ;  /* 0x000000000000094d */ /* 0x000fea0003800000 */
[----:B------:R-:W0:Y:S01]  /*0040*/  LDC R8, c[0x0][0x398] ;  /* 0x0000e600ff087b82 */ /* 0x000e220000000800 */
[----:B------:R-:W1:Y:S07]  /*0050*/  S2R R3, SR_VIRTUALSMID ;  /* 0x0000000000037919 */ /* 0x000e6e0000004300 */
[----:B------:R-:W2:Y:S01]  /*0060*/  LDC.64 R4, c[0x0][0x388] ;  /* 0x0000e200ff047b82 */ /* 0x000ea20000000a00 */
[----:B0-----:R-:W-:-:S13]  /*0070*/  ISETP.GE.AND P0, PT, R8, 0x1, PT ;  /* 0x000000010800780c */ /* 0x001fda0003f06270 */
[----:B-12---:R-:W-:Y:S05]  /*0080*/  @!P0 EXIT ;  /* 0x000000000000894d */ /* 0x006fea0003800000 */
[----:B------:R-:W0:Y:S01]  /*0090*/  LDC.64 R6, c[0x0][0x388] ;  /* 0x0000e200ff067b82 */ /* 0x000e220000000a00 */
[----:B------:R-:W1:Y:S01]  /*00a0*/  LDCU.64 UR4, c[0x0][0x358] ;  /* 0x00006b00ff0477ac */ /* 0x000e620008000a00 */
[----:B------:R-:W-:Y:S01]  /*00b0*/  IMAD.WIDE R4, R3, 0x4, R4 ;  /* 0x0000000403047825 */ /* 0x000fe200078e0204 */
[----:B------:R-:W2:Y:S01]  /*00c0*/  LDCU.64 UR8, c[0x0][0x380] ;  /* 0x00007000ff0877ac */ /* 0x000ea20008000a00 */
[----:B------:R-:W3:Y:S03]  /*00d0*/  LDCU.64 UR6, c[0x0][0x390] ;  /* 0x00007200ff0677ac */ /* 0x000ee60008000a00 */
[----:B-1----:R1:W5:Y:S04]  /*00e0*/  LDG.E R0, desc[UR4][R4.64] ;  /* 0x0000000404007981 */ /* 0x002368000c1e1900 */
[----:B0-----:R1:W5:Y:S01]  /*00f0*/  LDG.E R2, desc[UR4][R6.64+0x324] ;  /* 0x0003240406027981 */ /* 0x001362000c1e1900 */
[----:B--23--:R-:W-:-:S07]  /*0100*/  IMAD.MOV R3, RZ, RZ, -R8 ;  /* 0x000000ffff037224 */ /* 0x00cfce00078e0a08 */
.L_x_0:
[----:B0-----:R-:W-:Y:S02]  /*0110*/  IMAD.U32 R8, RZ, RZ, UR8 ;  /* 0x00000008ff087e24 */ /* 0x001fe4000f8e00ff */
[----:B------:R-:W-:-:S05]  /*0120*/  IMAD.U32 R9, RZ, RZ, UR9 ;  /* 0x00000009ff097e24 */ /* 0x000fca000f8e00ff */
[----:B-1----:R0:W2:Y:S01]  /*0130*/  ATOMG.E.EXCH.STRONG.GPU PT, R4, desc[UR4][R8.64], RZ ;  /* 0x800000ff080479a8 */ /* 0x0020a2000c1ef104 */
[----:B------:R-:W-:Y:S01]  /*0140*/  CS2R.32 R5, SR_CLOCKLO ;  /* 0x0000000000057805 */ /* 0x000fe20000005000 */
[----:B------:R-:W-:-:S05]  /*0150*/  IMAD.MOV.U32 R6, RZ, RZ, 0x5f5e0ff ;  /* 0x05f5e0ffff067424 */ /* 0x000fca00078e00ff */
[----:B------:R-:W3:Y:S02]  /*0160*/  ATOMG.E.INC.STRONG.GPU PT, R8, desc[UR4][R8.64], R6 ;  /* 0x80000006080879a8 */ /* 0x000ee400099ef104 */
[----:B---3--:R-:W-:-:S04]  /*0170*/  ISETP.GT.AND P0, PT, R8, 0xfa, PT ;  /* 0x000000fa0800780c */ /* 0x008fc80003f04270 */
[----:B------:R-:W-:-:S04]  /*0180*/  SEL R12, RZ, 0x4, !P0 ;  /* 0x00000004ff0c7807 */ /* 0x000fc80004000000 */
[----:B------:R-:W-:-:S05]  /*0190*/  IADD3 R10, P0, PT, R12, UR8, RZ ;  /* 0x000000080c0a7c10 */ /* 0x000fca000ff1e0ff */
[----:B------:R-:W-:-:S05]  /*01a0*/  IMAD.X R11, RZ, RZ, UR9, P0 ;  /* 0x00000009ff0b7e24 */ /* 0x000fca00080e06ff */
[----:B------:R-:W3:Y:S02]  /*01b0*/  ATOMG.E.INC.STRONG.GPU PT, R10, desc[UR4][R10.64], R6 ;  /* 0x800000060a0a79a8 */ /* 0x000ee400099ef104 */
[----:B---3--:R-:W-:-:S04]  /*01c0*/  ISETP.GT.AND P0, PT, R10, 0xfa, PT ;  /* 0x000000fa0a00780c */ /* 0x008fc80003f04270 */
[----:B------:R-:W-:-:S04]  /*01d0*/  SEL R7, RZ, 0x4, !P0 ;  /* 0x00000004ff077807 */ /* 0x000fc80004000000 */
[----:B------:R-:W-:-:S05]  /*01e0*/  IADD3 R7, P0, PT, R7, R12, RZ ;  /* 0x0000000c07077210 */ /* 0x000fca0007f1e0ff */
[----:B------:R-:W-:Y:S01]  /*01f0*/  IMAD.X R15, RZ, RZ, RZ, P0 ;  /* 0x000000ffff0f7224 */ /* 0x000fe200000e06ff */
[----:B------:R-:W-:-:S04]  /*0200*/  IADD3 R12, P0, PT, R7, UR8, RZ ;  /* 0x00000008070c7c10 */ /* 0x000fc8000ff1e0ff */
[----:B------:R-:W-:-:S05]  /*0210*/  IADD3.X R13, PT, PT, R15, UR9, RZ, P0, !PT ;  /* 0x000000090f0d7c10 */ /* 0x000fca00087fe4ff */
[----:B------:R-:W3:Y:S02]  /*0220*/  ATOMG.E.INC.STRONG.GPU PT, R12, desc[UR4][R12.64], R6 ;  /* 0x800000060c0c79a8 */ /* 0x000ee400099ef104 */
[----:B---3--:R-:W-:-:S04]  /*0230*/  ISETP.GT.AND P0, PT, R12, 0xfa, PT ;  /* 0x000000fa0c00780c */ /* 0x008fc80003f04270 */
[----:B------:R-:W-:-:S04]  /*0240*/  SEL R14, RZ, 0x4, !P0 ;  /* 0x00000004ff0e7807 */ /* 0x000fc80004000000 */
[----:B------:R-:W-:-:S05]  /*0250*/  IADD3 R14, P0, PT, R14, R7, RZ ;  /* 0x000000070e0e7210 */ /* 0x000fca0007f1e0ff */
[----:B------:R-:W-:Y:S01]  /*0260*/  IMAD.X R10, RZ, RZ, R15, P0 ;  /* 0x000000ffff0a7224 */ /* 0x000fe200000e060f */
[----:B0-----:R-:W-:-:S04]  /*0270*/  IADD3 R8, P0, PT, R14, UR8, RZ ;  /* 0x000000080e087c10 */ /* 0x001fc8000ff1e0ff */
[----:B------:R-:W-:-:S05]  /*0280*/  IADD3.X R9, PT, PT, R10, UR9, RZ, P0, !PT ;  /* 0x000000090a097c10 */ /* 0x000fca00087fe4ff */
[----:B------:R-:W3:Y:S02]  /*0290*/  ATOMG.E.INC.STRONG.GPU PT, R8, desc[UR4][R8.64], R6 ;  /* 0x80000006080879a8 */ /* 0x000ee400099ef104 */
[----:B---3--:R-:W-:-:S04]  /*02a0*/  ISETP.GT.AND P0, PT, R8, 0xfa, PT ;  /* 0x000000fa0800780c */ /* 0x008fc80003f04270 */
[----:B------:R-:W-:-:S04]  /*02b0*/  SEL R7, RZ, 0x4, !P0 ;  /* 0x00000004ff077807 */ /* 0x000fc80004000000 */
[----:B------:R-:W-:-:S05]  /*02c0*/  IADD3 R7, P0, PT, R7, R14, RZ ;  /* 0x0000000e07077210 */ /* 0x000fca0007f1e0ff */
[----:B------:R-:W-:Y:S01]  /*02d0*/  IMAD.X R13, RZ, RZ, R10, P0 ;  /* 0x000000ffff0d7224 */ /* 0x000fe200000e060a */
[----:B------:R-:W-:-:S04]  /*02e0*/  IADD3 R10, P0, PT, R7, UR8, RZ ;  /* 0x00000008070a7c10 */ /* 0x000fc8000ff1e0ff */
        /* <DEDUP_REMOVED lines=142> */
[----:B---3--:R-:W-:Y:S02]  /*0bd0*/  ISETP.GT.AND P0, PT, R10, 0xfa, PT ;  /* 0x000000fa0a00780c */ /* 0x008fe40003f04270 */
[----:B------:R-:W-:-:S05]  /*0be0*/  CS2R.32 R6, SR_CLOCKLO ;  /* 0x0000000000067805 */ /* 0x000fca0000005000 */
[----:B------:R-:W-:Y:S01]  /*0bf0*/  IMAD.IADD R5, R6, 0x1, -R5 ;  /* 0x0000000106057824 */ /* 0x000fe200078e0a05 */
[----:B------:R-:W-:Y:S01]  /*0c00*/  SEL R6, RZ, 0x4, !P0 ;  /* 0x00000004ff067807 */ /* 0x000fe20004000000 */
[----:B------:R-:W-:Y:S02]  /*0c10*/  VIADD R3, R3, 0x1 ;  /* 0x0000000103037836 */ /* 0x000fe40000000000 */
[----:B------:R-:W-:Y:S01]  /*0c20*/  IMAD.U32 R8, RZ, RZ, UR6 ;  /* 0x00000006ff087e24 */ /* 0x000fe2000f8e00ff */
[----:B-----5:R-:W-:Y:S01]  /*0c30*/  ISETP.GE.AND P0, PT, R2, R5, PT ;  /* 0x000000050200720c */ /* 0x020fe20003f06270 */
[----:B------:R-:W-:Y:S01]  /*0c40*/  IMAD.U32 R9, RZ, RZ, UR7 ;  /* 0x00000007ff097e24 */ /* 0x000fe2000f8e00ff */
[----:B------:R-:W-:Y:S01]  /*0c50*/  IADD3 R6, P1, P2, R7, UR8, R6 ;  /* 0x0000000807067c10 */ /* 0x000fe2000fa3e006 */
[----:B------:R-:W-:Y:S01]  /*0c60*/  UIADD3 UR6, UP1, UPT, UR6, 0x1, URZ ;  /* 0x0000000106067890 */ /* 0x000fe2000ff3e0ff */
[----:B------:R-:W-:Y:S01]  /*0c70*/  SEL R5, RZ, 0x1, P0 ;  /* 0x00000001ff057807 */ /* 0x000fe20000000000 */
[----:B------:R-:W-:Y:S01]  /*0c80*/  UIADD3 UR8, UP0, UPT, UR8, 0x200000, URZ ;  /* 0x0020000008087890 */ /* 0x000fe2000ff1e0ff */
[----:B------:R-:W-:Y:S01]  /*0c90*/  ISETP.NE.AND P0, PT, R3, RZ, PT ;  /* 0x000000ff0300720c */ /* 0x000fe20003f05270 */
[----:B------:R-:W-:Y:S01]  /*0ca0*/  UIADD3.X UR7, UPT, UPT, URZ, UR7, URZ, UP1, !UPT ;  /* 0x00000007ff077290 */ /* 0x000fe20008ffe4ff */
[----:B------:R-:W-:Y:S01]  /*0cb0*/  IADD3.X R7, PT, PT, R12, UR9, RZ, P1, P2 ;  /* 0x000000090c077c10 */ /* 0x000fe20008fe44ff */
[----:B------:R-:W-:Y:S01]  /*0cc0*/  UIADD3.X UR9, UPT, UPT, URZ, UR9, URZ, UP0, !UPT ;  /* 0x00000009ff097290 */ /* 0x000fe200087fe4ff */
[----:B------:R-:W-:-:S03]  /*0cd0*/  LOP3.LUT R5, R5, 0x1, R0, 0x78, !PT ;  /* 0x0000000105057812 */ /* 0x000fc600078e7800 */
[----:B--2---:R0:W-:Y:S04]  /*0ce0*/  STG.E desc[UR4][R6.64], R4 ;  /* 0x0000000406007986 */ /* 0x0041e8000c101904 */
[----:B------:R0:W-:Y:S02]  /*0cf0*/  STG.E.U8 desc[UR4][R8.64], R5 ;  /* 0x0000000508007986 */ /* 0x0001e4000c101104 */
[----:B------:R-:W-:Y:S05]  /*0d00*/  @P0 BRA `(.L_x_0) ;  /* 0xfffffff400000947 */ /* 0x000fea000383ffff */
[----:B------:R-:W-:Y:S05]  /*0d10*/  EXIT ;  /* 0x000000000000794d */ /* 0x000fea0003800000 */
.L_x_1:
[----:B------:R-:W-:-:S00]  /*0d20*/  BRA `(.L_x_1) ;  /* 0xfffffffc00fc7947 */ /* 0x000fc0000383ffff */
[----:B------:R-:W-:-:S00]  /*0d30*/  NOP ;  /* 0x0000000000007918 */ /* 0x000fc00000000000 */
        /* <DEDUP_REMOVED lines=12> */
.L_x_15:


//--------------------- .text._Z14init_side_infoPjS_Ph --------------------------
	.section	.text._Z14init_side_infoPjS_Ph,"ax",@progbits
	.align	128
        .global         _Z14init_side_infoPjS_Ph
        .type           _Z14init_side_infoPjS_Ph,@function
        .size           _Z14init_side_infoPjS_Ph,(.L_x_16 - _Z14init_side_infoPjS_Ph)
        .other          _Z14init_side_infoPjS_Ph,@"STO_CUDA_ENTRY STV_DEFAULT"
_Z14init_side_infoPjS_Ph:
.text._Z14init_side_infoPjS_Ph:
[----:B------:R-:W0:Y:S01]  /*0000*/  LDC R1, c[0x0][0x37c] ;  /* 0x0000df00ff017b82 */ /* 0x000e220000000800 */
[----:B------:R-:W1:Y:S01]  /*0010*/  S2R R0, SR_TID.X ;  /* 0x0000000000007919 */ /* 0x000e620000002100 */
[----:B------:R-:W2:Y:S01]  /*0020*/  LDCU UR4, c[0x0][0x2f8] ;  /* 0x00005f00ff0477ac */ /* 0x000ea20008000800 */
[----:B0-----:R-:W-:Y:S01]  /*0030*/  VIADD R1, R1, 0xfffffff8 ;  /* 0xfffffff801017836 */ /* 0x001fe20000000000 */
[----:B------:R-:W0:Y:S04]  /*0040*/  LDCU UR5, c[0x0][0x2fc] ;  /* 0x00005f80ff0577ac */ /* 0x000e280008000800 */
[----:B--2---:R-:W-:-:S05]  /*0050*/  IADD3 R19, P1, PT, R1, UR4, RZ ;  /* 0x0000000401137c10 */ /* 0x004fca000ff3e0ff */
[----:B0-----:R-:W-:Y:S01]  /*0060*/  IMAD.X R18, RZ, RZ, UR5, P1 ;  /* 0x00000005ff127e24 */ /* 0x001fe200088e06ff */
[----:B-1----:R-:W-:-:S13]  /*0070*/  ISETP.NE.AND P0, PT, R0, RZ, PT ;  /* 0x000000ff0000720c */ /* 0x002fda0003f05270 */
[----:B------:R-:W-:Y:S05]  /*0080*/  @P0 BRA `(.L_x_2) ;  /* 0x0000002000a40947 */ /* 0x000fea0003800000 */
[----:B------:R-:W0:Y:S01]  /*0090*/  S2R R22, SR_VIRTUALSMID ;  /* 0x0000000000167919 */ /* 0x000e220000004300 */
[----:B------:R-:W1:Y:S01]  /*00a0*/  LDC.64 R16, c[0x0][0x358] ;  /* 0x0000d600ff107b82 */ /* 0x000e620000000a00 */
[----:B0-----:R-:W-:-:S13]  /*00b0*/  LOP3.LUT P0, RZ, R22, 0x3fffff00, RZ, 0xc0, !PT ;  /* 0x3fffff0016ff7812 */ /* 0x001fda000780c0ff */
[----:B------:R-:W-:Y:S05]  /*00c0*/  @!P0 BRA `(.L_x_3) ;  /* 0x0000000000408947 */ /* 0x000fea0003800000 */
[----:B------:R-:W-:Y:S01]  /*00d0*/  MOV R2, 0x30 ;  /* 0x0000003000027802 */ /* 0x000fe20000000f00 */
[----:B------:R-:W0:Y:S01]  /*00e0*/  LDCU.64 UR4, c[0x4][0x8] ;  /* 0x01000100ff0477ac */ /* 0x000e220008000a00 */
[----:B------:R-:W-:Y:S02]  /*00f0*/  IMAD.MOV.U32 R8, RZ, RZ, 0x11c ;  /* 0x0000011cff087424 */ /* 0x000fe400078e00ff */
[----:B------:R-:W-:Y:S01]  /*0100*/  IMAD.MOV.U32 R12, RZ, RZ, 0x1 ;  /* 0x00000001ff0c7424 */ /* 0x000fe200078e00ff */
[----:B------:R-:W2:Y:S01]  /*0110*/  LDCU.64 UR6, c[0x4][0x10] ;  /* 0x01000200ff0677ac */ /* 0x000ea20008000a00 */
[----:B------:R-:W3:Y:S01]  /*0120*/  LDC.64 R2, c[0x4][R2] ;  /* 0x0100000002027b82 */ /* 0x000ee20000000a00 */
[----:B------:R-:W-:Y:S01]  /*0130*/  IMAD.MOV.U32 R13, RZ, RZ, RZ ;  /* 0x000000ffff0d7224 */ /* 0x000fe200078e00ff */
[----:B------:R-:W4:Y:S01]  /*0140*/  LDCU.64 UR8, c[0x4][URZ] ;  /* 0x01000000ff0877ac */ /* 0x000f220008000a00 */
[----:B0-----:R-:W-:Y:S02]  /*0150*/  IMAD.U32 R4, RZ, RZ, UR4 ;  /* 0x00000004ff047e24 */ /* 0x001fe4000f8e00ff */
[----:B------:R-:W-:-:S02]  /*0160*/  IMAD.U32 R5, RZ, RZ, UR5 ;  /* 0x00000005ff057e24 */ /* 0x000fc4000f8e00ff */
[----:B--2---:R-:W-:Y:S02]  /*0170*/  IMAD.U32 R6, RZ, RZ, UR6 ;  /* 0x00000006ff067e24 */ /* 0x004fe4000f8e00ff */
[----:B------:R-:W-:Y:S02]  /*0180*/  IMAD.U32 R7, RZ, RZ, UR7 ;  /* 0x00000007ff077e24 */ /* 0x000fe4000f8e00ff */
[----:B----4-:R-:W-:Y:S02]  /*0190*/  IMAD.U32 R10, RZ, RZ, UR8 ;  /* 0x00000008ff0a7e24 */ /* 0x010fe4000f8e00ff */
[----:B------:R-:W-:-:S07]  /*01a0*/  IMAD.U32 R11, RZ, RZ, UR9 ;  /* 0x00000009ff0b7e24 */ /* 0x000fce000f8e00ff */
[----:B------:R-:W-:-:S07]  /*01b0*/  LEPC R20, `(.L_x_3) ;  /* 0x000000001014794e */ /* 0x000fce0000000000 */
[----:B-1-3--:R-:W-:Y:S05]  /*01c0*/  CALL.ABS.NOINC R2 ;  /* 0x0000000002007343 */ /* 0x00afea0003c00000 */
.L_x_3:
[----:B------:R-:W-:Y:S01]  /*01d0*/  VIADD R0, R22, 0x4 ;  /* 0x0000000416007836 */ /* 0x000fe20000000000 */
[----:B------:R-:W0:Y:S01]  /*01e0*/  LDC.64 R4, c[0x0][0x380] ;  /* 0x0000e000ff047b82 */ /* 0x000e220000000a00 */
[----:B------:R-:W-:-:S03]  /*01f0*/  IMAD.MOV.U32 R2, RZ, RZ, 0x7d0 ;  /* 0x000007d0ff027424 */ /* 0x000fc600078e00ff */
[----:B------:R-:W-:-:S04]  /*0200*/  SHF.R.S32.HI R3, RZ, 0x1f, R0 ;  /* 0x0000001fff037819 */ /* 0x000fc80000011400 */
[----:B------:R-:W-:Y:S01]  /*0210*/  LEA.HI R3, R3, R0, RZ, 0x4 ;  /* 0x0000000003037211 */ /* 0x000fe200078f20ff */
[----:B------:R-:W2:Y:S03]  /*0220*/  LDC.64 R6, c[0x0][0x388] ;  /* 0x0000e200ff067b82 */ /* 0x000ea60000000a00 */
[----:B------:R-:W-:-:S05]  /*0230*/  LOP3.LUT R3, R3, 0xffffff0, RZ, 0xc0, !PT ;  /* 0x0ffffff003037812 */ /* 0x000fca00078ec0ff */
[----:B------:R-:W-:-:S04]  /*0240*/  IMAD.IADD R3, R0, 0x1, -R3 ;  /* 0x0000000100037824 */ /* 0x000fc800078e0a03 */
[----:B------:R-:W-:-:S04]  /*0250*/  IMAD R3, R3, R2, 0x64 ;  /* 0x0000006403037424 */ /* 0x000fc800078e0202 */
[----:B------:R-:W-:Y:S05]  /*0260*/  NANOSLEEP R3 ;  /* 0x000000030000735d */ /* 0x000fea0003800000 */
[----:B-1----:R-:W-:Y:S02]  /*0270*/  R2UR UR4, R16 ;  /* 0x00000000100472ca */ /* 0x002fe400000e0000 */
[----:B------:R-:W-:Y:S01]  /*0280*/  R2UR UR5, R17 ;  /* 0x00000000110572ca */ /* 0x000fe200000e0000 */
[----:B------:R-:W-:-:S04]  /*0290*/  IMAD.SHL.U32 R3, R22, 0x4, RZ ;  /* 0x0000000416037824 */ /* 0x000fc800078e00ff */
[----:B0-----:R-:W-:-:S08]  /*02a0*/  IMAD.WIDE R4, R3, 0x4, R4 ;  /* 0x0000000403047825 */ /* 0x001fd000078e0204 */
[----:B------:R0:W3:Y:S01]  /*02b0*/  ATOMG.E.EXCH.STRONG.GPU PT, R2, desc[UR4][R4.64], RZ ;  /* 0x800000ff040279a8 */ /* 0x0000e2000c1ef104 */
[----:B------:R-:W1:Y:S01]  /*02c0*/  S2UR UR4, SR_CLOCKLO ;  /* 0x00000000000479c3 */ /* 0x000e620000005000 */
[----:B------:R-:W-:Y:S01]  /*02d0*/  NOP ;  /* 0x0000000000007918 */ /* 0x000fe20000000000 */
[----:B------:R-:W-:Y:S01]  /*02e0*/  R2UR UR6, R16 ;  /* 0x00000000100672ca */ /* 0x000fe200000e0000 */
[----:B------:R-:W-:Y:S01]  /*02f0*/  IMAD.MOV.U32 R0, RZ, RZ, 0x5f5e0ff ;  /* 0x05f5e0ffff007424 */ /* 0x000fe200078e00ff */
[----:B------:R-:W-:-:S13]  /*0300*/  R2UR UR7, R17 ;  /* 0x00000000110772ca */ /* 0x000fda00000e0000 */
[----:B------:R-:W4:Y:S02]  /*0310*/  ATOMG.E.INC.STRONG.GPU PT, R3, desc[UR6][R4.64], R0 ;  /* 0x80000000040379a8 */ /* 0x000f2400099ef106 */
[----:B----4-:R-:W-:-:S04]  /*0320*/  ISETP.GT.AND P0, PT, R3, 0xfa, PT ;  /* 0x000000fa0300780c */ /* 0x010fc80003f04270 */
[----:B------:R-:W-:-:S04]  /*0330*/  SEL R9, RZ, 0x4, !P0 ;  /* 0x00000004ff097807 */ /* 0x000fc80004000000 */
[----:B------:R-:W-:-:S05]  /*0340*/  IADD3 R8, P0, PT, R4, R9, RZ ;  /* 0x0000000904087210 */ /* 0x000fca0007f1e0ff */
[----:B------:R-:W-:-:S05]  /*0350*/  IMAD.X R9, RZ, RZ, R5, P0 ;  /* 0x000000ffff097224 */ /* 0x000fca00000e0605 */
[----:B------:R-:W4:Y:S02]  /*0360*/  ATOMG.E.INC.STRONG.GPU PT, R3, desc[UR6][R8.64], R0 ;  /* 0x80000000080379a8 */ /* 0x000f2400099ef106 */
[----:B----4-:R-:W-:-:S04]  /*0370*/  ISETP.GT.AND P0, PT, R3, 0xfa, PT ;  /* 0x000000fa0300780c */ /* 0x010fc80003f04270 */
[----:B------:R-:W-:-:S04]  /*0380*/  SEL R11, RZ, 0x4, !P0 ;  /* 0x00000004ff0b7807 */ /* 0x000fc80004000000 */
[----:B------:R-:W-:-:S05]  /*0390*/  IADD3 R10, P0, PT, R11, R8, RZ ;  /* 0x000000080b0a7210 */ /* 0x000fca0007f1e0ff */
[----:B------:R-:W-:-:S05]  /*03a0*/  IMAD.X R11, RZ, RZ, R9, P0 ;  /* 0x000000ffff0b7224 */ /* 0x000fca00000e0609 */
[----:B------:R-:W4:Y:S02]  /*03b0*/  ATOMG.E.INC.STRONG.GPU PT, R3, desc[UR6][R10.64], R0 ;  /* 0x800000000a0379a8 */ /* 0x000f2400099ef106 */
[----:B----4-:R-:W-:-:S04]  /*03c0*/  ISETP.GT.AND P0, PT, R3, 0xfa, PT ;  /* 0x000000fa0300780c */ /* 0x010fc80003f04270 */
[----:B0-----:R-:W-:-:S04]  /*03d0*/  SEL R5, RZ, 0x4, !P0 ;  /* 0x00000004ff057807 */ /* 0x001fc80004000000 */
        /* <DEDUP_REMOVED lines=108> */
[----:B----4-:R-:W-:Y:S02]  /*0aa0*/  ISETP.GT.AND P0, PT, R3, 0xfa, PT ;  /* 0x000000fa0300780c */ /* 0x010fe40003f04270 */
[----:B------:R-:W-:Y:S01]  /*0ab0*/  CS2R.32 R3, SR_CLOCKLO ;  /* 0x0000000000037805 */ /* 0x000fe20000005000 */
[----:B------:R-:W0:Y:S01]  /*0ac0*/  LDC.64 R8, c[0x0][0x388] ;  /* 0x0000e200ff087b82 */ /* 0x000e220000000a00 */
[----:B------:R-:W-:-:S03]  /*0ad0*/  SEL R11, RZ, 0x4, !P0 ;  /* 0x00000004ff0b7807 */ /* 0x000fc60004000000 */
[----:B-1----:R-:W-:Y:S01]  /*0ae0*/  VIADD R3, R3, -UR4 ;  /* 0x8000000403037c36 */ /* 0x002fe20008000000 */
[----:B------:R-:W-:Y:S01]  /*0af0*/  R2UR UR6, R16 ;  /* 0x00000000100672ca */ /* 0x000fe200000e0000 */
[----:B--2---:R-:W-:Y:S01]  /*0b00*/  IMAD.WIDE R22, R22, 0x4, R6 ;  /* 0x0000000416167825 */ /* 0x004fe200078e0206 */
[C---:B------:R-:W-:Y:S02]  /*0b10*/  R2UR UR7, R17.reuse ;  /* 0x00000000110772ca */ /* 0x040fe400000e0000 */
[C---:B------:R-:W-:Y:S01]  /*0b20*/  R2UR UR8, R16.reuse ;  /* 0x00000000100872ca */ /* 0x040fe200000e0000 */
[----:B------:R-:W1:Y:S01]  /*0b30*/  LDC R12, c[0x0][0x370] ;  /* 0x0000dc00ff0c7b82 */ /* 0x000e620000000800 */
[C---:B------:R-:W-:Y:S02]  /*0b40*/  R2UR UR9, R17.reuse ;  /* 0x00000000110972ca */ /* 0x040fe400000e0000 */
[----:B------:R-:W-:Y:S02]  /*0b50*/  R2UR UR10, R16 ;  /* 0x00000000100a72ca */ /* 0x000fe400000e0000 */
[----:B------:R-:W-:-:S02]  /*0b60*/  R2UR UR11, R17 ;  /* 0x00000000110b72ca */ /* 0x000fc400000e0000 */
[----:B------:R-:W-:Y:S02]  /*0b70*/  IADD3 R4, P0, PT, R11, R4, RZ ;  /* 0x000000040b047210 */ /* 0x000fe40007f1e0ff */
[----:B------:R-:W-:Y:S02]  /*0b80*/  R2UR UR12, R16 ;  /* 0x00000000100c72ca */ /* 0x000fe400000e0000 */
[----:B------:R-:W-:Y:S01]  /*0b90*/  R2UR UR13, R17 ;  /* 0x00000000110d72ca */ /* 0x000fe200000e0000 */
[----:B------:R-:W-:Y:S01]  /*0ba0*/  IMAD.X R5, RZ, RZ, R5, P0 ;  /* 0x000000ffff057224 */ /* 0x000fe200000e0605 */
[----:B0-----:R-:W-:-:S04]  /*0bb0*/  IADD3 R10, P1, PT, R8, 0x324, RZ ;  /* 0x00000324080a7810 */ /* 0x001fc80007f3e0ff */
[----:B---3--:R0:W-:Y:S01]  /*0bc0*/  STG.E desc[UR6][R4.64], R2 ;  /* 0x0000000204007986 */ /* 0x0081e2000c101906 */
[----:B------:R-:W-:-:S03]  /*0bd0*/  IMAD.X R11, RZ, RZ, R9, P1 ;  /* 0x000000ffff0b7224 */ /* 0x000fc600008e0609 */
[----:B------:R0:W-:Y:S01]  /*0be0*/  STG.E desc[UR8][R22.64], R3 ;  /* 0x0000000316007986 */ /* 0x0001e2000c101908 */
[----:B-1----:R-:W-:-:S03]  /*0bf0*/  VIADD R13, R12, 0xffffffff ;  /* 0xffffffff0c0d7836 */ /* 0x002fc60000000000 */
[----:B------:R0:W-:Y:S04]  /*0c00*/  REDG.E.ADD.STRONG.GPU desc[UR10][R10.64], R3 ;  /* 0x000000030a00798e */ /* 0x0001e8000c12e10a */
[----:B------:R-:W2:Y:S02]  /*0c10*/  ATOMG.E.INC.STRONG.GPU PT, R14, desc[UR12][R10.64+-0x4], R13 ;  /* 0xfffffc0d0a0e79a8 */ /* 0x000ea400099ef10c */
[----:B--2---:R-:W-:-:S13]  /*0c20*/  ISETP.NE.AND P0, PT, R14, R13, PT ;  /* 0x0000000d0e00720c */ /* 0x004fda0003f05270 */
[----:B0-----:R-:W-:Y:S05]  /*0c30*/  @P0 EXIT ;  /* 0x000000000000094d */ /* 0x001fea0003800000 */
[----:B------:R-:W0:Y:S01]  /*0c40*/  LDC.64 R10, c[0x0][0x388] ;  /* 0x0000e200ff0a7b82 */ /* 0x000e220000000a00 */
[----:B------:R-:W-:Y:S02]  /*0c50*/  R2UR UR4, R16 ;  /* 0x00000000100472ca */ /* 0x000fe400000e0000 */
[----:B------:R-:W-:-:S13]  /*0c60*/  R2UR UR5, R17 ;  /* 0x00000000110572ca */ /* 0x000fda00000e0000 */
[----:B0-----:R-:W2:Y:S04]  /*0c70*/  LDG.E R5, desc[UR4][R10.64+0x324] ;  /* 0x000324040a057981 */ /* 0x001ea8000c1e1900 */
[----:B------:R-:W3:Y:S01]  /*0c80*/  LDG.E R13, desc[UR4][R10.64] ;  /* 0x000000040a0d7981 */ /* 0x000ee2000c1e1900 */
[----:B------:R-:W0:Y:S01]  /*0c90*/  I2F.U32.RP R4, R12 ;  /* 0x0000000c00047306 */ /* 0x000e220000209000 */
[----:B------:R-:W-:Y:S01]  /*0ca0*/  IMAD.MOV.U32 R2, RZ, RZ, RZ ;  /* 0x000000ffff027224 */ /* 0x000fe200078e00ff */
[C---:B------:R-:W-:Y:S02]  /*0cb0*/  ISETP.NE.U32.AND P2, PT, R12.reuse, RZ, PT ;  /* 0x000000ff0c00720c */ /* 0x040fe40003f45070 */
[C---:B------:R-:W-:Y:S02]  /*0cc0*/  ISETP.GE.U32.AND P3, PT, R12.reuse, 0x4, PT ;  /* 0x000000040c00780c */ /* 0x040fe40003f66070 */
[----:B------:R-:W-:-:S02]  /*0cd0*/  LOP3.LUT R20, R12, 0x3, RZ, 0xc0, !PT ;  /* 0x000000030c147812 */ /* 0x000fc400078ec0ff */
[----:B0-----:R-:W0:Y:S02]  /*0ce0*/  MUFU.RCP R4, R4 ;  /* 0x0000000400047308 */ /* 0x001e240000001000 */
[----:B0-----:R-:W-:-:S06]  /*0cf0*/  VIADD R3, R4, 0xffffffe ;  /* 0x0ffffffe04037836 */ /* 0x001fcc0000000000 */
[----:B------:R-:W0:Y:S02]  /*0d00*/  F2I.FTZ.U32.TRUNC.NTZ R3, R3 ;  /* 0x0000000300037305 */ /* 0x000e24000021f000 */
[----:B0-----:R-:W-:-:S04]  /*0d10*/  IMAD.MOV R15, RZ, RZ, -R3 ;  /* 0x000000ffff0f7224 */ /* 0x001fc800078e0a03 */
[----:B------:R-:W-:-:S04]  /*0d20*/  IMAD R15, R15, R12, RZ ;  /* 0x0000000c0f0f7224 */ /* 0x000fc800078e02ff */
[----:B------:R-:W-:-:S04]  /*0d30*/  IMAD.HI.U32 R2, R3, R15, R2 ;  /* 0x0000000f03027227 */ /* 0x000fc800078e0002 */
[----:B------:R-:W-:Y:S02]  /*0d40*/  IMAD.MOV.U32 R3, RZ, RZ, RZ ;  /* 0x000000ffff037224 */ /* 0x000fe400078e00ff */
[----:B--2---:R-:W-:-:S04]  /*0d50*/  IMAD.HI.U32 R2, R2, R5, RZ ;  /* 0x0000000502027227 */ /* 0x004fc800078e00ff */
[----:B------:R-:W-:-:S04]  /*0d60*/  IMAD.MOV R14, RZ, RZ, -R2 ;  /* 0x000000ffff0e7224 */ /* 0x000fc800078e0a02 */
[----:B------:R-:W-:Y:S01]  /*0d70*/  IMAD R5, R12, R14, R5 ;  /* 0x0000000e0c057224 */ /* 0x000fe200078e0205 */
[----:B------:R-:W-:-:S04]  /*0d80*/  CS2R R14, SRZ ;  /* 0x00000000000e7805 */ /* 0x000fc8000001ff00 */
[----:B------:R-:W-:-:S13]  /*0d90*/  ISETP.GE.U32.AND P0, PT, R5, R12, PT ;  /* 0x0000000c0500720c */ /* 0x000fda0003f06070 */
[----:B------:R-:W-:Y:S02]  /*0da0*/  @P0 IMAD.IADD R5, R5, 0x1, -R12 ;  /* 0x0000000105050824 */ /* 0x000fe400078e0a0c */
[----:B------:R-:W-:Y:S01]  /*0db0*/  @P0 VIADD R2, R2, 0x1 ;  /* 0x0000000102020836 */ /* 0x000fe20000000000 */
[----:B------:R-:W-:Y:S02]  /*0dc0*/  ISETP.NE.AND P0, PT, R20, RZ, PT ;  /* 0x000000ff1400720c */ /* 0x000fe40003f05270 */
[----:B------:R-:W-:-:S13]  /*0dd0*/  ISETP.GE.U32.AND P1, PT, R5, R12, PT ;  /* 0x0000000c0500720c */ /* 0x000fda0003f26070 */
[----:B------:R-:W-:Y:S01]  /*0de0*/  @P1 VIADD R2, R2, 0x1 ;  /* 0x0000000102021836 */ /* 0x000fe20000000000 */
[----:B------:R-:W-:-:S04]  /*0df0*/  @!P2 LOP3.LUT R2, RZ, R12, RZ, 0x33, !PT ;  /* 0x0000000cff02a212 */ /* 0x000fc800078e33ff */
[CC--:B---3--:R-:W-:Y:S02]  /*0e00*/  ISETP.GT.U32.AND P2, PT, R13.reuse, R2.reuse, PT ;  /* 0x000000020d00720c */ /* 0x0c8fe40003f44070 */
[----:B------:R-:W-:Y:S02]  /*0e10*/  ISETP.GT.U32.AND P1, PT, R13, R2, PT ;  /* 0x000000020d00720c */ /* 0x000fe40003f24070 */
[----:B------:R-:W-:Y:S02]  /*0e20*/  SEL R4, RZ, 0x1, P2 ;  /* 0x00000001ff047807 */ /* 0x000fe40001000000 */
[----:B------:R-:W-:Y:S01]  /*0e30*/  SEL R5, RZ, 0x1, !P1 ;  /* 0x00000001ff057807 */ /* 0x000fe20004800000 */
[----:B------:R-:W-:Y:S08]  /*0e40*/  @!P3 BRA `(.L_x_4) ;  /* 0x000000040028b947 */ /* 0x000ff00003800000 */
[----:B------:R-:W0:Y:S01]  /*0e50*/  LDCU.64 UR4, c[0x0][0x390] ;  /* 0x00007200ff0477ac */ /* 0x000e220008000a00 */
[----:B------:R-:W-:Y:S01]  /*0e60*/  IADD3 R24, P1, PT, R8, 0x8, RZ ;  /* 0x0000000808187810 */ /* 0x000fe20007f3e0ff */
[----:B------:R-:W-:Y:S01]  /*0e70*/  BSSY.RECONVERGENT B0, `(.L_x_4) ;  /* 0x0000047000007945 */ /* 0x000fe20003800200 */
[C---:B------:R-:W-:Y:S01]  /*0e80*/  LOP3.LUT R21, R12.reuse, 0xfffffffc, RZ, 0xc0, !PT ;  /* 0xfffffffc0c157812 */ /* 0x040fe200078ec0ff */
[----:B------:R-:W-:Y:S01]  /*0e90*/  IMAD.MOV.U32 R3, RZ, RZ, RZ ;  /* 0x000000ffff037224 */ /* 0x000fe200078e00ff */
[----:B------:R-:W-:Y:S01]  /*0ea0*/  LOP3.LUT R15, R12, 0x7ffffffc, RZ, 0xc0, !PT ;  /* 0x7ffffffc0c0f7812 */ /* 0x000fe200078ec0ff */
[----:B------:R-:W-:Y:S02]  /*0eb0*/  IMAD.X R9, RZ, RZ, R9, P1 ;  /* 0x000000ffff097224 */ /* 0x000fe400008e0609 */
[----:B------:R-:W-:Y:S02]  /*0ec0*/  IMAD.MOV.U32 R14, RZ, RZ, RZ ;  /* 0x000000ffff0e7224 */ /* 0x000fe400078e00ff */
[----:B------:R-:W-:Y:S01]  /*0ed0*/  IMAD.MOV R21, RZ, RZ, -R21 ;  /* 0x000000ffff157224 */ /* 0x000fe200078e0a15 */
[----:B0-----:R-:W-:-:S04]  /*0ee0*/  UIADD3 UR4, UP0, UPT, UR4, 0x3, URZ ;  /* 0x0000000304047890 */ /* 0x001fc8000ff1e0ff */
[----:B------:R-:W-:Y:S02]  /*0ef0*/  UIADD3.X UR5, UPT, UPT, URZ, UR5, URZ, UP0, !UPT ;  /* 0x00000005ff057290 */ /* 0x000fe400087fe4ff */
[----:B------:R-:W-:-:S04]  /*0f00*/  IMAD.U32 R25, RZ, RZ, UR4 ;  /* 0x00000004ff197e24 */ /* 0x000fc8000f8e00ff */
[----:B------:R-:W-:-:S07]  /*0f10*/  IMAD.U32 R26, RZ, RZ, UR5 ;  /* 0x00000005ff1a7e24 */ /* 0x000fce000f8e00ff */
.L_x_5:
[----:B------:R-:W-:Y:S01]  /*0f20*/  R2UR UR4, R16 ;  /* 0x00000000100472ca */ /* 0x000fe200000e0000 */
[----:B------:R-:W-:Y:S01]  /*0f30*/  IMAD.MOV.U32 R8, RZ, RZ, R24 ;  /* 0x000000ffff087224 */ /* 0x000fe200078e0018 */
[----:B------:R-:W-:-:S13]  /*0f40*/  R2UR UR5, R17 ;  /* 0x00000000110572ca */ /* 0x000fda00000e0000 */
[----:B-1----:R-:W2:Y:S01]  /*0f50*/  LDG.E R13, desc[UR4][R8.64+-0x8] ;  /* 0xfffff804080d7981 */ /* 0x002ea2000c1e1900 */
[C---:B------:R-:W-:Y:S01]  /*0f60*/  R2UR UR6, R16.reuse ;  /* 0x00000000100672ca */ /* 0x040fe200000e0000 */
[----:B------:R-:W-:Y:S01]  /*0f70*/  IMAD.MOV.U32 R12, RZ, RZ, R25 ;  /* 0x000000ffff0c7224 */ /* 0x000fe200078e0019 */
[C---:B------:R-:W-:Y:S02]  /*0f80*/  R2UR UR7, R17.reuse ;  /* 0x00000000110772ca */ /* 0x040fe400000e0000 */
[----:B------:R-:W-:Y:S02]  /*0f90*/  R2UR UR8, R16 ;  /* 0x00000000100872ca */ /* 0x000fe400000e0000 */
[----:B------:R-:W-:Y:S02]  /*0fa0*/  R2UR UR9, R17 ;  /* 0x00000000110972ca */ /* 0x000fe400000e0000 */
[----:B--2---:R-:W-:-:S04]  /*0fb0*/  ISETP.GT.AND P1, PT, R13, R2, PT ;  /* 0x000000020d00720c */ /* 0x004fc80003f24270 */
[----:B------:R-:W-:-:S04]  /*0fc0*/  SEL R24, R4, R5, P1 ;  /* 0x0000000504187207 */ /* 0x000fc80000800000 */
[----:B------:R-:W-:-:S04]  /*0fd0*/  ISETP.NE.AND P1, PT, R24, RZ, PT ;  /* 0x000000ff1800720c */ /* 0x000fc80003f25270 */
[----:B------:R-:W-:-:S05]  /*0fe0*/  SEL R13, R14, R3, !P1 ;  /* 0x000000030e0d7207 */ /* 0x000fca0004800000 */
[----:B------:R-:W-:Y:S02]  /*0ff0*/  IMAD R29, R13, 0x2, R24 ;  /* 0x000000020d1d7824 */ /* 0x000fe400078e0218 */
[----:B------:R-:W-:-:S03]  /*1000*/  IMAD.MOV.U32 R13, RZ, RZ, R26 ;  /* 0x000000ffff0d7224 */ /* 0x000fc600078e001a */
[----:B------:R-:W-:Y:S04]  /*1010*/  STG.E desc[UR4][R8.64+-0x8], R29 ;  /* 0xfffff81d08007986 */ /* 0x000fe8000c101904 */
[----:B------:R0:W-:Y:S04]  /*1020*/  STG.E.U8 desc[UR6][R12.64+-0x3], R29 ;  /* 0xfffffd1d0c007986 */ /* 0x0001e8000c101106 */
[----:B------:R-:W2:Y:S01]  /*1030*/  LDG.E R25, desc[UR8][R8.64+-0x4] ;  /* 0xfffffc0808197981 */ /* 0x000ea2000c1e1900 */
[----:B------:R-:W-:-:S05]  /*1040*/  LOP3.LUT R27, R24, 0x1, RZ, 0x3c, !PT ;  /* 0x00000001181b7812 */ /* 0x000fca00078e3cff */
[----:B------:R-:W-:Y:S01]  /*1050*/  IMAD.IADD R14, R27, 0x1, R14 ;  /* 0x000000011b0e7824 */ /* 0x000fe200078e020e */
[----:B--2---:R-:W-:Y:S01]  /*1060*/  ISETP.GT.AND P1, PT, R25, R2, PT ;  /* 0x000000021900720c */ /* 0x004fe20003f24270 */
[----:B------:R-:W-:-:S03]  /*1070*/  IMAD.IADD R25, R24, 0x1, R3 ;  /* 0x0000000118197824 */ /* 0x000fc600078e0203 */
[----:B------:R-:W-:-:S04]  /*1080*/  SEL R3, R4, R5, P1 ;  /* 0x0000000504037207 */ /* 0x000fc80000800000 */
[----:B------:R-:W-:-:S04]  /*1090*/  ISETP.NE.AND P1, PT, R3, RZ, PT ;  /* 0x000000ff0300720c */ /* 0x000fc80003f25270 */
[----:B------:R-:W-:-:S05]  /*10a0*/  SEL R24, R14, R25, !P1 ;  /* 0x000000190e187207 */ /* 0x000fca0004800000 */
[----:B0-----:R-:W-:-:S05]  /*10b0*/  IMAD R29, R24, 0x2, R3 ;  /* 0x00000002181d7824 */ /* 0x001fca00078e0203 */
[----:B------:R-:W-:Y:S04]  /*10c0*/  STG.E desc[UR4][R8.64+-0x4], R29 ;  /* 0xfffffc1d08007986 */ /* 0x000fe8000c101904 */
[----:B------:R0:W-:Y:S04]  /*10d0*/  STG.E.U8 desc[UR6][R12.64+-0x2], R29 ;  /* 0xfffffe1d0c007986 */ /* 0x0001e8000c101106 */
[----:B------:R-:W2:Y:S01]  /*10e0*/  LDG.E R27, desc[UR8][R8.64] ;  /* 0x00000008081b7981 */ /* 0x000ea2000c1e1900 */
[----:B------:R-:W-:Y:S01]  /*10f0*/  IMAD.IADD R25, R25, 0x1, R3 ;  /* 0x0000000119197824 */ /* 0x000fe200078e0203 */
[----:B--2---:R-:W-:-:S02]  /*1100*/  ISETP.GT.AND P1, PT, R27, R2, PT ;  /* 0x000000021b00720c */ /* 0x004fc40003f24270 */
[----:B------:R-:W-:Y:S02]  /*1110*/  LOP3.LUT R27, R3, 0x1, RZ, 0x3c, !PT ;  /* 0x00000001031b7812 */ /* 0x000fe400078e3cff */
[----:B------:R-:W-:-:S03]  /*1120*/  SEL R3, R4, R5, P1 ;  /* 0x0000000504037207 */ /* 0x000fc60000800000 */
[----:B------:R-:W-:Y:S01]  /*1130*/  IMAD.IADD R14, R14, 0x1, R27 ;  /* 0x000000010e0e7824 */ /* 0x000fe200078e021b */
[----:B------:R-:W-:-:S04]  /*1140*/  ISETP.NE.AND P1, PT, R3, RZ, PT ;  /* 0x000000ff0300720c */ /* 0x000fc80003f25270 */
[----:B------:R-:W-:-:S05]  /*1150*/  SEL R24, R14, R25, !P1 ;  /* 0x000000190e187207 */ /* 0x000fca0004800000 */
[----:B------:R-:W-:-:S05]  /*1160*/  IMAD R27, R24, 0x2, R3 ;  /* 0x00000002181b7824 */ /* 0x000fca00078e0203 */
[----:B------:R-:W-:Y:S04]  /*1170*/  STG.E desc[UR4][R8.64], R27 ;  /* 0x0000001b08007986 */ /* 0x000fe8000c101904 */
[----:B------:R1:W-:Y:S04]  /*1180*/  STG.E.U8 desc[UR6][R12.64+-0x1], R27 ;  /* 0xffffff1b0c007986 */ /* 0x0003e8000c101106 */
[----:B0-----:R-:W2:Y:S01]  /*1190*/  LDG.E R29, desc[UR8][R8.64+0x4] ;  /* 0x00000408081d7981 */ /* 0x001ea2000c1e1900 */
[----:B------:R-:W-:Y:S01]  /*11a0*/  IMAD.IADD R25, R25, 0x1, R3 ;  /* 0x0000000119197824 */ /* 0x000fe200078e0203 */
[----:B------:R-:W-:Y:S01]  /*11b0*/  LOP3.LUT R3, R3, 0x1, RZ, 0x3c, !PT ;  /* 0x0000000103037812 */ /* 0x000fe200078e3cff */
[----:B------:R-:W-:Y:S01]  /*11c0*/  VIADD R21, R21, 0x4 ;  /* 0x0000000415157836 */ /* 0x000fe20000000000 */
[----:B------:R-:W-:-:S03]  /*11d0*/  IADD3 R24, P2, PT, R8, 0x10, RZ ;  /* 0x0000001008187810 */ /* 0x000fc60007f5e0ff */
[----:B------:R-:W-:Y:S01]  /*11e0*/  IMAD.IADD R14, R14, 0x1, R3 ;  /* 0x000000010e0e7824 */ /* 0x000fe200078e0203 */
[----:B--2---:R-:W-:-:S04]  /*11f0*/  ISETP.GT.AND P1, PT, R29, R2, PT ;  /* 0x000000021d00720c */ /* 0x004fc80003f24270 */
[----:B------:R-:W-:-:S04]  /*1200*/  SEL R26, R4, R5, P1 ;  /* 0x00000005041a7207 */ /* 0x000fc80000800000 */
[C---:B------:R-:W-:Y:S02]  /*1210*/  ISETP.NE.AND P1, PT, R26.reuse, RZ, PT ;  /* 0x000000ff1a00720c */ /* 0x040fe40003f25270 */
[----:B-1----:R-:W-:Y:S02]  /*1220*/  LOP3.LUT R27, R26, 0x1, RZ, 0x3c, !PT ;  /* 0x000000011a1b7812 */ /* 0x002fe400078e3cff */
[C---:B------:R-:W-:Y:S02]  /*1230*/  SEL R3, R14.reuse, R25, !P1 ;  /* 0x000000190e037207 */ /* 0x040fe40004800000 */
[----:B------:R-:W-:Y:S01]  /*1240*/  ISETP.NE.AND P1, PT, R21, RZ, PT ;  /* 0x000000ff1500720c */ /* 0x000fe20003f25270 */
[----:B------:R-:W-:Y:S02]  /*1250*/  IMAD.IADD R14, R14, 0x1, R27 ;  /* 0x000000010e0e7824 */ /* 0x000fe400078e021b */
[--C-:B------:R-:W-:Y:S02]  /*1260*/  IMAD R29, R3, 0x2, R26.reuse ;  /* 0x00000002031d7824 */ /* 0x100fe400078e021a */
[----:B------:R-:W-:Y:S01]  /*1270*/  IMAD.IADD R3, R25, 0x1, R26 ;  /* 0x0000000119037824 */ /* 0x000fe200078e021a */
[----:B------:R-:W-:-:S02]  /*1280*/  IADD3 R25, P3, PT, R12, 0x4, RZ ;  /* 0x000000040c197810 */ /* 0x000fc40007f7e0ff */
[----:B------:R0:W-:Y:S03]  /*1290*/  STG.E desc[UR4][R8.64+0x4], R29 ;  /* 0x0000041d08007986 */ /* 0x0001e6000c101904 */
[----:B------:R-:W-:Y:S01]  /*12a0*/  IMAD.X R26, RZ, RZ, R13, P3 ;  /* 0x000000ffff1a7224 */ /* 0x000fe200018e060d */
[----:B------:R1:W-:Y:S01]  /*12b0*/  STG.E.U8 desc[UR6][R12.64], R29 ;  /* 0x0000001d0c007986 */ /* 0x0003e2000c101106 */
[----:B0-----:R-:W-:Y:S01]  /*12c0*/  IMAD.X R9, RZ, RZ, R9, P2 ;  /* 0x000000ffff097224 */ /* 0x001fe200010e0609 */
[----:B------:R-:W-:Y:S06]  /*12d0*/  @P1 BRA `(.L_x_5) ;  /* 0xfffffffc00101947 */ /* 0x000fec000383ffff */
[----:B------:R-:W-:Y:S05]  /*12e0*/  BSYNC.RECONVERGENT B0 ;  /* 0x0000000000007941 */ /* 0x000fea0003800200 */
.L_x_4:
[----:B------:R-:W-:Y:S05]  /*12f0*/  @!P0 BRA `(.L_x_6) ;  /* 0x00000000007c8947 */ /* 0x000fea0003800000 */
[----:B------:R-:W0:Y:S01]  /*1300*/  LDCU.64 UR4, c[0x0][0x390] ;  /* 0x00007200ff0477ac */ /* 0x000e220008000a00 */
[C---:B------:R-:W-:Y:S01]  /*1310*/  IMAD.WIDE.U32 R6, R15.reuse, 0x4, R6 ;  /* 0x000000040f067825 */ /* 0x040fe200078e0006 */
[----:B------:R-:W-:Y:S03]  /*1320*/  BSSY.RECONVERGENT B0, `(.L_x_6) ;  /* 0x000001c000007945 */ /* 0x000fe60003800200 */
[----:B------:R-:W-:Y:S01]  /*1330*/  IMAD.MOV R20, RZ, RZ, -R20 ;  /* 0x000000ffff147224 */ /* 0x000fe200078e0a14 */
[----:B0-----:R-:W-:-:S05]  /*1340*/  IADD3 R15, P0, PT, R15, UR4, RZ ;  /* 0x000000040f0f7c10 */ /* 0x001fca000ff1e0ff */
[----:B-1----:R-:W-:-:S08]  /*1350*/  IMAD.X R12, RZ, RZ, UR5, P0 ;  /* 0x00000005ff0c7e24 */ /* 0x002fd000080e06ff */
.L_x_7:
[----:B------:R-:W-:Y:S02]  /*1360*/  R2UR UR4, R16 ;  /* 0x00000000100472ca */ /* 0x000fe400000e0000 */
[----:B------:R-:W-:-:S13]  /*1370*/  R2UR UR5, R17 ;  /* 0x00000000110572ca */ /* 0x000fda00000e0000 */
[----:B------:R-:W2:Y:S01]  /*1380*/  LDG.E R9, desc[UR4][R6.64] ;  /* 0x0000000406097981 */ /* 0x000ea2000c1e1900 */
[----:B------:R-:W-:Y:S01]  /*1390*/  VIADD R20, R20, 0x1 ;  /* 0x0000000114147836 */ /* 0x000fe20000000000 */
[----:B------:R-:W-:Y:S01]  /*13a0*/  R2UR UR6, R16 ;  /* 0x00000000100672ca */ /* 0x000fe200000e0000 */
[----:B------:R-:W-:Y:S01]  /*13b0*/  IMAD.MOV.U32 R8, RZ, RZ, R15 ;  /* 0x000000ffff087224 */ /* 0x000fe200078e000f */
[----:B------:R-:W-:Y:S02]  /*13c0*/  R2UR UR7, R17 ;  /* 0x00000000110772ca */ /* 0x000fe400000e0000 */
[----:B------:R-:W-:Y:S02]  /*13d0*/  IADD3 R15, P1, PT, R15, 0x1, RZ ;  /* 0x000000010f0f7810 */ /* 0x000fe40007f3e0ff */
[----:B--2---:R-:W-:-:S04]  /*13e0*/  ISETP.GT.AND P0, PT, R9, R2, PT ;  /* 0x000000020900720c */ /* 0x004fc80003f04270 */
[----:B------:R-:W-:-:S04]  /*13f0*/  SEL R24, R4, R5, P0 ;  /* 0x0000000504187207 */ /* 0x000fc80000000000 */
[C---:B------:R-:W-:Y:S02]  /*1400*/  ISETP.NE.AND P0, PT, R24.reuse, RZ, PT ;  /* 0x000000ff1800720c */ /* 0x040fe40003f05270 */
[----:B------:R-:W-:Y:S02]  /*1410*/  LOP3.LUT R13, R24, 0x1, RZ, 0x3c, !PT ;  /* 0x00000001180d7812 */ /* 0x000fe400078e3cff */
[----:B------:R-:W-:Y:S01]  /*1420*/  SEL R9, R14, R3, !P0 ;  /* 0x000000030e097207 */ /* 0x000fe20004000000 */
[----:B------:R-:W-:Y:S01]  /*1430*/  IMAD.IADD R3, R24, 0x1, R3 ;  /* 0x0000000118037824 */ /* 0x000fe200078e0203 */
[----:B------:R-:W-:Y:S01]  /*1440*/  ISETP.NE.AND P0, PT, R20, RZ, PT ;  /* 0x000000ff1400720c */ /* 0x000fe20003f05270 */
[----:B------:R-:W-:Y:S02]  /*1450*/  IMAD.IADD R14, R13, 0x1, R14 ;  /* 0x000000010d0e7824 */ /* 0x000fe400078e020e */
[----:B------:R-:W-:Y:S02]  /*1460*/  IMAD R21, R9, 0x2, R24 ;  /* 0x0000000209157824 */ /* 0x000fe400078e0218 */
[----:B------:R-:W-:-:S02]  /*1470*/  IMAD.MOV.U32 R9, RZ, RZ, R12 ;  /* 0x000000ffff097224 */ /* 0x000fc400078e000c */
[----:B------:R-:W-:Y:S01]  /*1480*/  IMAD.X R12, RZ, RZ, R12, P1 ;  /* 0x000000ffff0c7224 */ /* 0x000fe200008e060c */
[----:B------:R0:W-:Y:S04]  /*1490*/  STG.E desc[UR4][R6.64], R21 ;  /* 0x0000001506007986 */ /* 0x0001e8000c101904 */
[----:B------:R1:W-:Y:S01]  /*14a0*/  STG.E.U8 desc[UR6][R8.64], R21 ;  /* 0x0000001508007986 */ /* 0x0003e2000c101106 */
[----:B0-----:R-:W-:-:S05]  /*14b0*/  IADD3 R6, P2, PT, R6, 0x4, RZ ;  /* 0x0000000406067810 */ /* 0x001fca0007f5e0ff */
[----:B------:R-:W-:Y:S01]  /*14c0*/  IMAD.X R7, RZ, RZ, R7, P2 ;  /* 0x000000ffff077224 */ /* 0x000fe200010e0607 */
[----:B-1----:R-:W-:Y:S07]  /*14d0*/  @P0 BRA `(.L_x_7) ;  /* 0xfffffffc00a00947 */ /* 0x002fee000383ffff */
[----:B------:R-:W-:Y:S05]  /*14e0*/  BSYNC.RECONVERGENT B0 ;  /* 0x0000000000007941 */ /* 0x000fea0003800200 */
.L_x_6:
[----:B------:R-:W0:Y:S01]  /*14f0*/  LDC R6, c[0x0][0x380] ;  /* 0x0000e000ff067b82 */ /* 0x000e220000000800 */
[C---:B------:R-:W-:Y:S02]  /*1500*/  R2UR UR4, R16.reuse ;  /* 0x00000000100472ca */ /* 0x040fe400000e0000 */
[C---:B------:R-:W-:Y:S02]  /*1510*/  R2UR UR5, R17.reuse ;  /* 0x00000000110572ca */ /* 0x040fe400000e0000 */
[C---:B------:R-:W-:Y:S02]  /*1520*/  R2UR UR6, R16.reuse ;  /* 0x00000000100672ca */ /* 0x040fe400000e0000 */
[C---:B------:R-:W-:Y:S02]  /*1530*/  R2UR UR7, R17.reuse ;  /* 0x00000000110772ca */ /* 0x040fe400000e0000 */
[----:B------:R-:W-:Y:S02]  /*1540*/  R2UR UR8, R16 ;  /* 0x00000000100872ca */ /* 0x000fe400000e0000 */
[----:B------:R-:W-:-:S02]  /*1550*/  R2UR UR9, R17 ;  /* 0x00000000110972ca */ /* 0x000fc400000e0000 */
[----:B------:R-:W-:Y:S02]  /*1560*/  R2UR UR10, R16 ;  /* 0x00000000100a72ca */ /* 0x000fe400000e0000 */
[----:B------:R-:W-:Y:S01]  /*1570*/  R2UR UR11, R17 ;  /* 0x00000000110b72ca */ /* 0x000fe200000e0000 */
[----:B------:R2:W-:Y:S01]  /*1580*/  STG.E desc[UR4][R10.64+0x324], R2 ;  /* 0x000324020a007986 */ /* 0x0005e2000c101904 */
[----:B------:R-:W-:-:S03]  /*1590*/  VIMNMX R7, PT, PT, R14, R3, PT ;  /* 0x000000030e077248 */ /* 0x000fc60003fe0100 */
[----:B------:R2:W-:Y:S01]  /*15a0*/  STG.E desc[UR6][R10.64+0x32c], R14 ;  /* 0x00032c0e0a007986 */ /* 0x0005e2000c101906 */
[----:B0-----:R-:W-:-:S03]  /*15b0*/  LOP3.LUT P0, RZ, R6, 0x1fffff, RZ, 0xc0, !PT ;  /* 0x001fffff06ff7812 */ /* 0x001fc6000780c0ff */
[----:B------:R2:W-:Y:S04]  /*15c0*/  STG.E desc[UR8][R10.64+0x330], R3 ;  /* 0x000330030a007986 */ /* 0x0005e8000c101908 */
[----:B------:R2:W-:Y:S06]  /*15d0*/  STG.E desc[UR10][R10.64+0x334], R7 ;  /* 0x000334070a007986 */ /* 0x0005ec000c10190a */
[----:B------:R-:W-:Y:S05]  /*15e0*/  @!P0 BRA `(.L_x_8) ;  /* 0x0000000000448947 */ /* 0x000fea0003800000 */
[----:B------:R-:W-:Y:S01]  /*15f0*/  MOV R0, 0x30 ;  /* 0x0000003000007802 */ /* 0x000fe20000000f00 */
[----:B------:R-:W0:Y:S01]  /*1600*/  LDCU.64 UR4, c[0x4][0x18] ;  /* 0x01000300ff0477ac */ /* 0x000e220008000a00 */
[----:B------:R-:W-:Y:S02]  /*1610*/  IMAD.MOV.U32 R8, RZ, RZ, 0x143 ;  /* 0x00000143ff087424 */ /* 0x000fe400078e00ff */
[----:B--2---:R2:W3:Y:S01]  /*1620*/  LDC.64 R2, c[0x4][R0] ;  /* 0x0100000000027b82 */ /* 0x0044e20000000a00 */
[----:B------:R-:W4:Y:S01]  /*1630*/  LDCU.64 UR6, c[0x4][0x10] ;  /* 0x01000200ff0677ac */ /* 0x000f220008000a00 */
[----:B-1----:R-:W-:Y:S02]  /*1640*/  IMAD.MOV.U32 R12, RZ, RZ, 0x1 ;  /* 0x00000001ff0c7424 */ /* 0x002fe400078e00ff */
[----:B------:R-:W-:Y:S01]  /*1650*/  IMAD.MOV.U32 R13, RZ, RZ, RZ ;  /* 0x000000ffff0d7224 */ /* 0x000fe200078e00ff */
[----:B------:R-:W1:Y:S01]  /*1660*/  LDCU.64 UR8, c[0x4][URZ] ;  /* 0x01000000ff0877ac */ /* 0x000e620008000a00 */
[----:B0-----:R-:W-:-:S02]  /*1670*/  IMAD.U32 R4, RZ, RZ, UR4 ;  /* 0x00000004ff047e24 */ /* 0x001fc4000f8e00ff */
[----:B------:R-:W-:Y:S02]  /*1680*/  IMAD.U32 R5, RZ, RZ, UR5 ;  /* 0x00000005ff057e24 */ /* 0x000fe4000f8e00ff */
[----:B----4-:R-:W-:Y:S02]  /*1690*/  IMAD.U32 R6, RZ, RZ, UR6 ;  /* 0x00000006ff067e24 */ /* 0x010fe4000f8e00ff */
[----:B------:R-:W-:Y:S02]  /*16a0*/  IMAD.U32 R7, RZ, RZ, UR7 ;  /* 0x00000007ff077e24 */ /* 0x000fe4000f8e00ff */
[----:B-1----:R-:W-:Y:S02]  /*16b0*/  IMAD.U32 R10, RZ, RZ, UR8 ;  /* 0x00000008ff0a7e24 */ /* 0x002fe4000f8e00ff */
[----:B--2---:R-:W-:-:S07]  /*16c0*/  IMAD.U32 R11, RZ, RZ, UR9 ;  /* 0x00000009ff0b7e24 */ /* 0x004fce000f8e00ff */
[----:B------:R-:W-:-:S07]  /*16d0*/  LEPC R20, `(.L_x_9) ;  /* 0x000000001014794e */ /* 0x000fce0000000000 */
[----:B---3--:R-:W-:Y:S05]  /*16e0*/  CALL.ABS.NOINC R2 ;  /* 0x0000000002007343 */ /* 0x008fea0003c00000 */
.L_x_9:
[----:B------:R-:W-:Y:S05]  /*16f0*/  EXIT ;  /* 0x000000000000794d */ /* 0x000fea0003800000 */
.L_x_8:
[----:B------:R-:W-:Y:S02]  /*1700*/  R2UR UR4, R16 ;  /* 0x00000000100472ca */ /* 0x000fe400000e0000 */
[----:B------:R-:W-:-:S13]  /*1710*/  R2UR UR5, R17 ;  /* 0x00000000110572ca */ /* 0x000fda00000e0000 */
[----:B------:R-:W3:Y:S01]  /*1720*/  LDG.E R8, desc[UR4][R22.64] ;  /* 0x0000000416087981 */ /* 0x000ee2000c1e1900 */
[----:B------:R-:W-:Y:S01]  /*1730*/  BSSY B0, `(.L_x_10) ;  /* 0x000009c000007945 */ /* 0x000fe20003800000 */
[----:B--2---:R-:W-:Y:S02]  /*1740*/  IMAD.MOV.U32 R7, RZ, RZ, 0x4 ;  /* 0x00000004ff077424 */ /* 0x004fe400078e00ff */
[----:B------:R-:W-:Y:S01]  /*1750*/  IMAD.MOV.U32 R3, RZ, RZ, RZ ;  /* 0x000000ffff037224 */ /* 0x000fe200078e00ff */
[----:B---3--:R-:W-:-:S07]  /*1760*/  LOP3.LUT R8, R8, 0x1, RZ, 0xc0, !PT ;  /* 0x0000000108087812 */ /* 0x008fce00078ec0ff */
.L_x_11:
[----:B------:R-:W-:Y:S05]  /*1770*/  YIELD ;  /* 0x0000000000007946 */ /* 0x000fea0003800000 */
[----:B0-----:R-:W0:Y:S01]  /*1780*/  LDCU UR4, c[0x0][0x384] ;  /* 0x00007080ff0477ac */ /* 0x001e220008000800 */
[----:B-1----:R-:W-:Y:S01]  /*1790*/  IMAD.MOV.U32 R12, RZ, RZ, 0x1 ;  /* 0x00000001ff0c7424 */ /* 0x002fe200078e00ff */
[----:B------:R-:W-:Y:S02]  /*17a0*/  R2UR UR6, R16 ;  /* 0x00000000100672ca */ /* 0x000fe400000e0000 */
[----:B------:R-:W-:Y:S02]  /*17b0*/  R2UR UR7, R17 ;  /* 0x00000000110772ca */ /* 0x000fe400000e0000 */
[----:B------:R-:W-:-:S04]  /*17c0*/  SHF.L.U32 R9, R12, R7, RZ ;  /* 0x000000070c097219 */ /* 0x000fc800000006ff */
[----:B------:R-:W-:-:S05]  /*17d0*/  IADD3 R14, P0, PT, R9, R6, RZ ;  /* 0x00000006090e7210 */ /* 0x000fca0007f1e0ff */
[----:B0-----:R-:W-:-:S05]  /*17e0*/  IMAD.X R15, RZ, RZ, UR4, P0 ;  /* 0x00000004ff0f7e24 */ /* 0x001fca00080e06ff */
[----:B------:R0:W2:Y:S01]  /*17f0*/  ATOMG.E.EXCH.STRONG.GPU PT, R25, desc[UR6][R14.64], RZ ;  /* 0x800000ff0e1979a8 */ /* 0x0000a2000c1ef106 */
[----:B------:R-:W-:Y:S01]  /*1800*/  S2UR UR4, SR_CLOCKLO ;  /* 0x00000000000479c3 */ /* 0x000fe20000005000 */
[----:B------:R-:W-:Y:S01]  /*1810*/  NOP ;  /* 0x0000000000007918 */ /* 0x000fe20000000000 */
[----:B------:R-:W-:Y:S02]  /*1820*/  R2UR UR6, R16 ;  /* 0x00000000100672ca */ /* 0x000fe400000e0000 */
[----:B------:R-:W-:-:S13]  /*1830*/  R2UR UR7, R17 ;  /* 0x00000000110772ca */ /* 0x000fda00000e0000 */
[----:B------:R-:W3:Y:S02]  /*1840*/  ATOMG.E.INC.STRONG.GPU PT, R12, desc[UR6][R14.64], R0 ;  /* 0x800000000e0c79a8 */ /* 0x000ee400099ef106 */
[----:B---3--:R-:W-:-:S04]  /*1850*/  ISETP.GT.AND P0, PT, R12, 0xfa, PT ;  /* 0x000000fa0c00780c */ /* 0x008fc80003f04270 */
[----:B------:R-:W-:-:S04]  /*1860*/  SEL R21, RZ, 0x4, !P0 ;  /* 0x00000004ff157807 */ /* 0x000fc80004000000 */
[----:B------:R-:W-:-:S05]  /*1870*/  IADD3 R20, P0, PT, R21, R14, RZ ;  /* 0x0000000e15147210 */ /* 0x000fca0007f1e0ff */
[----:B------:R-:W-:-:S05]  /*1880*/  IMAD.X R21, RZ, RZ, R15, P0 ;  /* 0x000000ffff157224 */ /* 0x000fca00000e060f */
[----:B------:R-:W3:Y:S02]  /*1890*/  ATOMG.E.INC.STRONG.GPU PT, R12, desc[UR6][R20.64], R0 ;  /* 0x80000000140c79a8 */ /* 0x000ee400099ef106 */
[----:B---3--:R-:W-:-:S04]  /*18a0*/  ISETP.GT.AND P0, PT, R12, 0xfa, PT ;  /* 0x000000fa0c00780c */ /* 0x008fc80003f04270 */
[----:B------:R-:W-:-:S04]  /*18b0*/  SEL R13, RZ, 0x4, !P0 ;  /* 0x00000004ff0d7807 */ /* 0x000fc80004000000 */
[----:B------:R-:W-:-:S05]  /*18c0*/  IADD3 R12, P0, PT, R13, R20, RZ ;  /* 0x000000140d0c7210 */ /* 0x000fca0007f1e0ff */
[----:B------:R-:W-:-:S05]  /*18d0*/  IMAD.X R13, RZ, RZ, R21, P0 ;  /* 0x000000ffff0d7224 */ /* 0x000fca00000e0615 */
[----:B------:R-:W3:Y:S02]  /*18e0*/  ATOMG.E.INC.STRONG.GPU PT, R14, desc[UR6][R12.64], R0 ;  /* 0x800000000c0e79a8 */ /* 0x000ee400099ef106 */
[----:B---3--:R-:W-:-:S04]  /*18f0*/  ISETP.GT.AND P0, PT, R14, 0xfa, PT ;  /* 0x000000fa0e00780c */ /* 0x008fc80003f04270 */
[----:B0-----:R-:W-:-:S04]  /*1900*/  SEL R15, RZ, 0x4, !P0 ;  /* 0x00000004ff0f7807 */ /* 0x001fc80004000000 */
        /* <DEDUP_REMOVED lines=108> */
[----:B---3--:R-:W-:Y:S01]  /*1fd0*/  ISETP.GT.AND P0, PT, R14, 0xfa, PT ;  /* 0x000000fa0e00780c */ /* 0x008fe20003f04270 */
[----:B------:R-:W0:Y:S01]  /*1fe0*/  S2UR UR5, SR_CLOCKLO ;  /* 0x00000000000579c3 */ /* 0x000e220000005000 */
[----:B------:R-:W-:Y:S02]  /*1ff0*/  NOP ;  /* 0x0000000000007918 */ /* 0x000fe40000000000 */
[----:B------:R-:W-:Y:S01]  /*2000*/  SEL R15, RZ, 0x4, !P0 ;  /* 0x00000004ff0f7807 */ /* 0x000fe20004000000 */
[----:B0-----:R-:W-:Y:S01]  /*2010*/  UIADD3 UR4, UPT, UPT, -UR4, UR5, URZ ;  /* 0x0000000504047290 */ /* 0x001fe2000fffe1ff */
[----:B------:R-:W-:Y:S01]  /*2020*/  VIADD R7, R7, 0x1 ;  /* 0x0000000107077836 */ /* 0x000fe20000000000 */
[----:B------:R-:W-:Y:S02]  /*2030*/  R2UR UR6, R16 ;  /* 0x00000000100672ca */ /* 0x000fe400000e0000 */
[----:B------:R-:W-:-:S02]  /*2040*/  IADD3 R12, P0, PT, R15, R12, RZ ;  /* 0x0000000c0f0c7210 */ /* 0x000fc40007f1e0ff */
[----:B------:R-:W-:Y:S02]  /*2050*/  R2UR UR7, R17 ;  /* 0x00000000110772ca */ /* 0x000fe400000e0000 */
[----:B------:R-:W-:Y:S01]  /*2060*/  ISETP.NE.AND P1, PT, R7, 0x15, PT ;  /* 0x000000150700780c */ /* 0x000fe20003f25270 */
[----:B------:R-:W-:Y:S01]  /*2070*/  IMAD.X R13, RZ, RZ, R13, P0 ;  /* 0x000000ffff0d7224 */ /* 0x000fe200000e060d */
[----:B------:R-:W-:-:S04]  /*2080*/  ISETP.GE.AND P0, PT, R2, UR4, PT ;  /* 0x0000000402007c0c */ /* 0x000fc8000bf06270 */
[----:B------:R-:W-:-:S04]  /*2090*/  SEL R15, R4, R5, !P0 ;  /* 0x00000005040f7207 */ /* 0x000fc80004000000 */
[----:B------:R-:W-:Y:S01]  /*20a0*/  ISETP.NE.AND P0, PT, R15, R8, PT ;  /* 0x000000080f00720c */ /* 0x000fe20003f05270 */
[----:B--2---:R0:W-:Y:S03]  /*20b0*/  STG.E desc[UR6][R12.64], R25 ;  /* 0x000000190c007986 */ /* 0x0041e6000c101906 */
[----:B------:R-:W-:-:S04]  /*20c0*/  SEL R14, R9, RZ, P0 ;  /* 0x000000ff090e7207 */ /* 0x000fc80000000000 */
[----:B------:R-:W-:Y:S01]  /*20d0*/  LOP3.LUT R3, R14, R3, RZ, 0xfc, !PT ;  /* 0x000000030e037212 */ /* 0x000fe200078efcff */
[----:B------:R-:W-:Y:S06]  /*20e0*/  @P1 BRA `(.L_x_11) ;  /* 0xfffffff400a01947 */ /* 0x000fec000383ffff */
[----:B------:R-:W-:Y:S05]  /*20f0*/  BSYNC B0 ;  /* 0x0000000000007941 */ /* 0x000fea0003800000 */
.L_x_10:
[----:B------:R-:W-:Y:S02]  /*2100*/  LOP3.LUT R0, R3, 0x1ffe, RZ, 0xc0, !PT ;  /* 0x00001ffe03007812 */ /* 0x000fe400078ec0ff */
[----:B------:R-:W-:Y:S02]  /*2110*/  R2UR UR4, R16 ;  /* 0x00000000100472ca */ /* 0x000fe400000e0000 */
[----:B------:R-:W-:Y:S02]  /*2120*/  R2UR UR5, R17 ;  /* 0x00000000110572ca */ /* 0x000fe400000e0000 */
[----:B------:R-:W-:-:S11]  /*2130*/  ISETP.NE.AND P0, PT, R0, 0x1000, PT ;  /* 0x000010000000780c */ /* 0x000fd60003f05270 */
[----:B------:R1:W-:Y:S02]  /*2140*/  STG.E desc[UR4][R10.64+0x328], R3 ;  /* 0x000328030a007986 */ /* 0x0003e4000c101904 */
[----:B------:R-:W-:Y:S05]  /*2150*/  @!P0 EXIT ;  /* 0x000000000000894d */ /* 0x000fea0003800000 */
[----:B------:R-:W-:Y:S01]  /*2160*/  IMAD.MOV.U32 R2, RZ, RZ, 0x1000 ;  /* 0x00001000ff027424 */ /* 0x000fe200078e00ff */
[----:B------:R-:W-:Y:S01]  /*2170*/  MOV R0, 0x28 ;  /* 0x0000002800007802 */ /* 0x000fe20000000f00 */
[----:B------:R-:W2:Y:S01]  /*2180*/  LDCU.64 UR4, c[0x4][0x20] ;  /* 0x01000400ff0477ac */ /* 0x000ea20008000a00 */
[----:B------:R-:W-:Y:S02]  /*2190*/  IMAD.MOV.U32 R6, RZ, RZ, R19 ;  /* 0x000000ffff067224 */ /* 0x000fe400078e0013 */
[----:B------:R3:W-:Y:S01]  /*21a0*/  STL.64 [R1], R2 ;  /* 0x0000000201007387 */ /* 0x0007e20000100a00 */
[----:B------:R3:W4:Y:S01]  /*21b0*/  LDC.64 R8, c[0x4][R0] ;  /* 0x0100000000087b82 */ /* 0x0007220000000a00 */
[----:B------:R-:W-:Y:S02]  /*21c0*/  IMAD.MOV.U32 R7, RZ, RZ, R18 ;  /* 0x000000ffff077224 */ /* 0x000fe400078e0012 */
[----:B--2---:R-:W-:Y:S02]  /*21d0*/  IMAD.U32 R4, RZ, RZ, UR4 ;  /* 0x00000004ff047e24 */ /* 0x004fe4000f8e00ff */
[----:B---3--:R-:W-:-:S07]  /*21e0*/  IMAD.U32 R5, RZ, RZ, UR5 ;  /* 0x00000005ff057e24 */ /* 0x008fce000f8e00ff */
[----:B------:R-:W-:-:S07]  /*21f0*/  LEPC R20, `(.L_x_12) ;  /* 0x000000001014794e */ /* 0x000fce0000000000 */
[----:B01--4-:R-:W-:Y:S05]  /*2200*/  CALL.ABS.NOINC R8 ;  /* 0x0000000008007343 */ /* 0x013fea0003c00000 */
.L_x_12:
[----:B------:R-:W-:Y:S01]  /*2210*/  MOV R0, 0x30 ;  /* 0x0000003000007802 */ /* 0x000fe20000000f00 */
[----:B------:R-:W0:Y:S01]  /*2220*/  LDCU.64 UR4, c[0x4][0x18] ;  /* 0x01000300ff0477ac */ /* 0x000e220008000a00 */
[----:B------:R-:W-:Y:S02]  /*2230*/  IMAD.MOV.U32 R8, RZ, RZ, 0x157 ;  /* 0x00000157ff087424 */ /* 0x000fe400078e00ff */
[----:B------:R1:W2:Y:S01]  /*2240*/  LDC.64 R2, c[0x4][R0] ;  /* 0x0100000000027b82 */ /* 0x0002a20000000a00 */
[----:B------:R-:W3:Y:S01]  /*2250*/  LDCU.64 UR6, c[0x4][0x10] ;  /* 0x01000200ff0677ac */ /* 0x000ee20008000a00 */
[----:B------:R-:W-:Y:S02]  /*2260*/  IMAD.MOV.U32 R12, RZ, RZ, 0x1 ;  /* 0x00000001ff0c7424 */ /* 0x000fe400078e00ff */
[----:B------:R-:W-:Y:S01]  /*2270*/  IMAD.MOV.U32 R13, RZ, RZ, RZ ;  /* 0x000000ffff0d7224 */ /* 0x000fe200078e00ff */
[----:B------:R-:W4:Y:S01]  /*2280*/  LDCU.64 UR8, c[0x4][URZ] ;  /* 0x01000000ff0877ac */ /* 0x000f220008000a00 */
[----:B0-----:R-:W-:-:S02]  /*2290*/  IMAD.U32 R4, RZ, RZ, UR4 ;  /* 0x00000004ff047e24 */ /* 0x001fc4000f8e00ff */
[----:B------:R-:W-:Y:S02]  /*22a0*/  IMAD.U32 R5, RZ, RZ, UR5 ;  /* 0x00000005ff057e24 */ /* 0x000fe4000f8e00ff */
[----:B---3--:R-:W-:Y:S02]  /*22b0*/  IMAD.U32 R6, RZ, RZ, UR6 ;  /* 0x00000006ff067e24 */ /* 0x008fe4000f8e00ff */
[----:B------:R-:W-:Y:S02]  /*22c0*/  IMAD.U32 R7, RZ, RZ, UR7 ;  /* 0x00000007ff077e24 */ /* 0x000fe4000f8e00ff */
[----:B----4-:R-:W-:Y:S02]  /*22d0*/  IMAD.U32 R10, RZ, RZ, UR8 ;  /* 0x00000008ff0a7e24 */ /* 0x010fe4000f8e00ff */
[----:B-1----:R-:W-:-:S07]  /*22e0*/  IMAD.U32 R11, RZ, RZ, UR9 ;  /* 0x00000009ff0b7e24 */ /* 0x002fce000f8e00ff */
[----:B------:R-:W-:-:S07]  /*22f0*/  LEPC R20, `(.L_x_13) ;  /* 0x000000001014794e */ /* 0x000fce0000000000 */
[----:B--2---:R-:W-:Y:S05]  /*2300*/  CALL.ABS.NOINC R2 ;  /* 0x0000000002007343 */ /* 0x004fea0003c00000 */
.L_x_13:
[----:B------:R-:W-:Y:S05]  /*2310*/  EXIT ;  /* 0x000000000000794d */ /* 0x000fea0003800000 */
.L_x_2:
[----:B------:R-:W-:-:S13]  /*2320*/  ISETP.GE.U32.AND P0, PT, R0, 0x20, PT ;  /* 0x000000200000780c */ /* 0x000fda0003f06070 */
[----:B------:R-:W-:Y:S05]  /*2330*/  @!P0 EXIT ;  /* 0x000000000000894d */ /* 0x000fea0003800000 */
[----:B------:R-:W-:Y:S05]  /*2340*/  NANOSLEEP 0x2710 ;  /* 0x000027100000795d */ /* 0x000fea0003800000 */
[----:B------:R-:W-:Y:S05]  /*2350*/  EXIT ;  /* 0x000000000000794d */ /* 0x000fea0003800000 */
.L_x_14:
        /* <DEDUP_REMOVED lines=10> */
.L_x_16:


//--------------------- .nv.global.init           --------------------------
	.section	.nv.global.init,"aw",@progbits
.nv.global.init:
	.type		$str$5,@object
	.size		$str$5,($str$1 - $str$5)
$str$5:
        /*0000*/ 	.byte	0x66, 0x61, 0x6c, 0x73, 0x65, 0x00
	.type		$str$1,@object
	.size		$str$1,($str - $str$1)
$str$1:
        /*0006*/ 	.byte	0x2f, 0x74, 0x6d, 0x70, 0x2f, 0x73, 0x61, 0x73, 0x73, 0x5f, 0x63, 0x75, 0x5f, 0x37, 0x37, 0x63
        /*0016*/ 	.byte	0x79, 0x62, 0x73, 0x34, 0x70, 0x2f, 0x6b, 0x2e, 0x63, 0x75, 0x00
	.type		$str,@object
	.size		$str,($str$7 - $str)
$str:
        /*0021*/ 	.byte	0x6f, 0x66, 0x66, 0x73, 0x65, 0x74, 0x20, 0x2a, 0x20, 0x73, 0x69, 0x7a, 0x65, 0x6f, 0x66, 0x28
        /*0031*/ 	.byte	0x69, 0x6e, 0x74, 0x29, 0x20, 0x3c, 0x20, 0x43, 0x48, 0x55, 0x4e, 0x4b, 0x5f, 0x53, 0x49, 0x5a
        /*0041*/ 	.byte	0x45, 0x00
	.type		$str$7,@object
	.size		$str$7,(__unnamed_1 - $str$7)
$str$7:
        /*0043*/ 	.byte	0x0a, 0x45, 0x52, 0x52, 0x4f, 0x52, 0x3a, 0x20, 0x43, 0x48, 0x55, 0x4e, 0x4b, 0x5f, 0x53, 0x49
        /*0053*/ 	.byte	0x5a, 0x45, 0x20, 0x25, 0x64, 0x20, 0x64, 0x6f, 0x65, 0x73, 0x6e, 0x27, 0x74, 0x20, 0x77, 0x6f
        /*0063*/ 	.byte	0x72, 0x6b, 0x20, 0x77, 0x69, 0x74, 0x68, 0x20, 0x68, 0x61, 0x73, 0x68, 0x20, 0x25, 0x78, 0x0a
        /*0073*/ 	.byte	0x0a, 0x00
	.type		__unnamed_1,@object
	.size		__unnamed_1,(.L_0 - __unnamed_1)
__unnamed_1:
        /*0075*/ 	.byte	0x76, 0x6f, 0x69, 0x64, 0x20, 0x69, 0x6e, 0x69, 0x74, 0x5f, 0x73, 0x69, 0x64, 0x65, 0x5f, 0x69
        /*0085*/ 	.byte	0x6e, 0x66, 0x6f, 0x28, 0x75, 0x6e, 0x73, 0x69, 0x67, 0x6e, 0x65, 0x64, 0x20, 0x69, 0x6e, 0x74
        /*0095*/ 	.byte	0x20, 0x2a, 0x2c, 0x20, 0x75, 0x6e, 0x73, 0x69, 0x67, 0x6e, 0x65, 0x64, 0x20, 0x69, 0x6e, 0x74
        /*00a5*/ 	.byte	0x20, 0x2a, 0x2c, 0x20, 0x75, 0x6e, 0x73, 0x69, 0x67, 0x6e, 0x65, 0x64, 0x20, 0x63, 0x68, 0x61
        /*00b5*/ 	.byte	0x72, 0x20, 0x2a, 0x29, 0x00
.L_0:


//--------------------- .nv.shared.reserved.0     --------------------------
	.section	.nv.shared.reserved.0,"aw",@nobits
	.weak		__nv_reservedSMEM_offset_0_alias
	.size		__nv_reservedSMEM_offset_0_alias, 0, 64
	.other		__nv_reservedSMEM_offset_0_alias,@"STO_CUDA_RESERVED_SHARED STV_DEFAULT"
__nv_reservedSMEM_offset_0_alias:
	.zero		0
	.zero		64


//--------------------- .nv.constant0._Z17test_page_latencyPjS_Phi --------------------------
	.section	.nv.constant0._Z17test_page_latencyPjS_Phi,"a",@progbits
	.sectionflags	@""
	.align	4
.nv.constant0._Z17test_page_latencyPjS_Phi:
	.zero		924


//--------------------- .nv.constant0._Z14init_side_infoPjS_Ph --------------------------
	.section	.nv.constant0._Z14init_side_infoPjS_Ph,"a",@progbits
	.sectionflags	@""
	.align	4
.nv.constant0._Z14init_side_infoPjS_Ph:
	.zero		920


//--------------------- SYMBOLS --------------------------

	.type		.nv.reservedSmem.offset0,@object
	.size		.nv.reservedSmem.offset0,0x4
	.type		vprintf,@function
	.type		__assertfail,@function
